	.headerflags	@"EF_CUDA_TEXMODE_UNIFIED EF_CUDA_64BIT_ADDRESS EF_CUDA_ACCELERATORS EF_CUDA_SM90 EF_CUDA_VIRTUAL_SM(EF_CUDA_SM90)"
	.elftype	@"ET_EXEC"


//--------------------- .nv.info                  --------------------------
	.section	.nv.info,"",@"SHT_CUDA_INFO"
	.align	4


	//----- nvinfo : EIATTR_REGCOUNT
	.align		4
        /*0000*/ 	.byte	0x04, 0x2f
        /*0002*/ 	.short	(.L_1 - .L_0)
	.align		4
.L_0:
        /*0004*/ 	.word	index@(triton_mm)
        /*0008*/ 	.word	0x00000060


	//----- nvinfo : EIATTR_MIN_STACK_SIZE
	.align		4
.L_1:
        /*000c*/ 	.byte	0x04, 0x12
        /*000e*/ 	.short	(.L_3 - .L_2)
	.align		4
.L_2:
        /*0010*/ 	.word	index@(triton_mm)
        /*0014*/ 	.word	0x00000000


	//----- nvinfo : EIATTR_FRAME_SIZE
	.align		4
.L_3:
        /*0018*/ 	.byte	0x04, 0x11
        /*001a*/ 	.short	(.L_5 - .L_4)
	.align		4
.L_4:
        /*001c*/ 	.word	index@(triton_mm)
        /*0020*/ 	.word	0x00000000


	//----- nvinfo : EIATTR_MIN_STACK_SIZE
	.align		4
.L_5:
        /*0024*/ 	.byte	0x04, 0x12
        /*0026*/ 	.short	(.L_7 - .L_6)
	.align		4
.L_6:
        /*0028*/ 	.word	index@(triton_mm)
        /*002c*/ 	.word	0x00000000
.L_7:


//--------------------- .nv.info.triton_mm        --------------------------
	.section	.nv.info.triton_mm,"",@"SHT_CUDA_INFO"
	.sectionflags	@""
	.align	4


	//----- nvinfo : EIATTR_CUDA_API_VERSION
	.align		4
        /*0000*/ 	.byte	0x04, 0x37
        /*0002*/ 	.short	(.L_9 - .L_8)
.L_8:
        /*0004*/ 	.word	0x0000007c


	//----- nvinfo : EIATTR_KPARAM_INFO
	.align		4
.L_9:
        /*0008*/ 	.byte	0x04, 0x17
        /*000a*/ 	.short	(.L_11 - .L_10)
.L_10:
        /*000c*/ 	.word	0x00000000
        /*0010*/ 	.short	0x0005
        /*0012*/ 	.short	0x0024
        /*0014*/ 	.byte	0x00, 0xf0, 0x11, 0x00


	//----- nvinfo : EIATTR_KPARAM_INFO
	.align		4
.L_11:
        /*0018*/ 	.byte	0x04, 0x17
        /*001a*/ 	.short	(.L_13 - .L_12)
.L_12:
        /*001c*/ 	.word	0x00000000
        /*0020*/ 	.short	0x0004
        /*0022*/ 	.short	0x0020
        /*0024*/ 	.byte	0x00, 0xf0, 0x11, 0x00


	//----- nvinfo : EIATTR_KPARAM_INFO
	.align		4
.L_13:
        /*0028*/ 	.byte	0x04, 0x17
        /*002a*/ 	.short	(.L_15 - .L_14)
.L_14:
        /*002c*/ 	.word	0x00000000
        /*0030*/ 	.short	0x0003
        /*0032*/ 	.short	0x0018
        /*0034*/ 	.byte	0x00, 0xf0, 0x21, 0x00


	//----- nvinfo : EIATTR_KPARAM_INFO
	.align		4
.L_15:
        /*0038*/ 	.byte	0x04, 0x17
        /*003a*/ 	.short	(.L_17 - .L_16)
.L_16:
        /*003c*/ 	.word	0x00000000
        /*0040*/ 	.short	0x0002
        /*0042*/ 	.short	0x0010
        /*0044*/ 	.byte	0x00, 0xf0, 0x21, 0x00


	//----- nvinfo : EIATTR_KPARAM_INFO
	.align		4
.L_17:
        /*0048*/ 	.byte	0x04, 0x17
        /*004a*/ 	.short	(.L_19 - .L_18)
.L_18:
        /*004c*/ 	.word	0x00000000
        /*0050*/ 	.short	0x0001
        /*0052*/ 	.short	0x0008
        /*0054*/ 	.byte	0x00, 0xf0, 0x21, 0x00


	//----- nvinfo : EIATTR_KPARAM_INFO
	.align		4
.L_19:
        /*0058*/ 	.byte	0x04, 0x17
        /*005a*/ 	.short	(.L_21 - .L_20)
.L_20:
        /*005c*/ 	.word	0x00000000
        /*0060*/ 	.short	0x0000
        /*0062*/ 	.short	0x0000
        /*0064*/ 	.byte	0x00, 0xf0, 0x21, 0x00


	//----- nvinfo : EIATTR_SPARSE_MMA_MASK
	.align		4
.L_21:
        /*0068*/ 	.byte	0x03, 0x50
        /*006a*/ 	.short	0x0000


	//----- nvinfo : EIATTR_MAXREG_COUNT
	.align		4
        /*006c*/ 	.byte	0x03, 0x1b
        /*006e*/ 	.short	0x00ff


	//----- nvinfo : EIATTR_COOP_GROUP_MASK_REGIDS
	.align		4
        /*0070*/ 	.byte	0x04, 0x29
        /*0072*/ 	.short	(.L_23 - .L_22)


	//   ....[0]....
.L_22:
        /*0074*/ 	.word	0xffffffff


	//----- nvinfo : EIATTR_COOP_GROUP_INSTR_OFFSETS
	.align		4
.L_23:
        /*0078*/ 	.byte	0x04, 0x28
        /*007a*/ 	.short	(.L_25 - .L_24)


	//   ....[0]....
.L_24:
        /*007c*/ 	.word	0x00001a80


	//----- nvinfo : EIATTR_EXIT_INSTR_OFFSETS
	.align		4
.L_25:
        /*0080*/ 	.byte	0x04, 0x1c
        /*0082*/ 	.short	(.L_27 - .L_26)


	//   ....[0]....
.L_26:
        /*0084*/ 	.word	0x00000050


	//   ....[1]....
        /*0088*/ 	.word	0x00002dd0


	//   ....[2]....
        /*008c*/ 	.word	0x00002df0


	//----- nvinfo : EIATTR_MAX_THREADS
	.align		4
.L_27:
        /*0090*/ 	.byte	0x04, 0x05
        /*0092*/ 	.short	(.L_29 - .L_28)
.L_28:
        /*0094*/ 	.word	0x00000080
        /*0098*/ 	.word	0x00000001
        /*009c*/ 	.word	0x00000001


	//----- nvinfo : EIATTR_CBANK_PARAM_SIZE
	.align		4
.L_29:
        /*00a0*/ 	.byte	0x03, 0x19
        /*00a2*/ 	.short	0x0028


	//----- nvinfo : EIATTR_PARAM_CBANK
	.align		4
        /*00a4*/ 	.byte	0x04, 0x0a
        /*00a6*/ 	.short	(.L_31 - .L_30)
	.align		4
.L_30:
        /*00a8*/ 	.word	index@(.nv.constant0.triton_mm)
        /*00ac*/ 	.short	0x0210
        /*00ae*/ 	.short	0x0028


	//----- nvinfo : EIATTR_SW_WAR
	.align		4
.L_31:
        /*00b0*/ 	.byte	0x04, 0x36
        /*00b2*/ 	.short	(.L_33 - .L_32)
.L_32:
        /*00b4*/ 	.word	0x00000008
.L_33:


//--------------------- .nv.callgraph             --------------------------
	.section	.nv.callgraph,"",@"SHT_CUDA_CALLGRAPH"
	.align	4
	.sectionentsize	8
	.align		4
        /*0000*/ 	.word	0x00000000
	.align		4
        /*0004*/ 	.word	0xffffffff
	.align		4
        /*0008*/ 	.word	0x00000000
	.align		4
        /*000c*/ 	.word	0xfffffffe
	.align		4
        /*0010*/ 	.word	0x00000000
	.align		4
        /*0014*/ 	.word	0xfffffffd
	.align		4
        /*0018*/ 	.word	0x00000000
	.align		4
        /*001c*/ 	.word	0xfffffffc


//--------------------- .text.triton_mm           --------------------------
	.section	.text.triton_mm,"ax",@progbits
	.sectionflags	@"SHF_BARRIERS=1"
	.align	128
        .global         triton_mm
        .type           triton_mm,@function
        .size           triton_mm,(.L_x_2 - triton_mm)
        .other          triton_mm,@"STO_CUDA_ENTRY STV_DEFAULT"
triton_mm:
.text.triton_mm:
[----:B------:R-:W1:Y:S02]  /*0000*/  LDC R1, c[0x0][0x28] ;  /* 0x00000a00ff017b82 */ /* 0x000e640000000800 */
[----:B------:R-:W2:Y:S02]  /*0010*/  LDC.64 R2, c[0x0][0x230] ;  /* 0x00008c00ff027b82 */ /* 0x000ea40000000a00 */
[----:B--2---:R-:W-:-:S04]  /*0020*/  IMAD.IADD R0, R3, 0x1, R2 ;  /* 0x0000000103007824 */ /* 0x004fc800078e0202 */
[----:B------:R-:W-:-:S05]  /*0030*/  IMAD R2, R0, 0xc00, RZ ;  /* 0x00000c0000027824 */ /* 0x000fca00078e02ff */
[----:B------:R-:W-:-:S13]  /*0040*/  ISETP.NE.AND P0, PT, R2, RZ, PT ;  /* 0x000000ff0200720c */ /* 0x000fda0003f05270 */
[----:B------:R-:W-:Y:S05]  /*0050*/  @!P0 EXIT ;  /* 0x000000000000894d */ /* 0x000fea0003800000 */
[----:B------:R-:W2:Y:S01]  /*0060*/  S2R R9, SR_CTAID.X ;  /* 0x0000000000097919 */ /* 0x000ea20000002500 */
[----:B------:R-:W-:Y:S01]  /*0070*/  VIADD R2, R0, 0x3f ;  /* 0x0000003f00027836 */ /* 0x000fe20000000000 */
[----:B------:R-:W-:Y:S01]  /*0080*/  IABS R12, R0 ;  /* 0x00000000000c7213 */ /* 0x000fe20000000000 */
[----:B------:R-:W3:Y:S01]  /*0090*/  S2UR UR4, SR_CgaCtaId ;  /* 0x00000000000479c3 */ /* 0x000ee20000008800 */
[----:B------:R-:W-:Y:S01]  /*00a0*/  UMOV UR10, 0x400 ;  /* 0x00000400000a7882 */ /* 0x000fe20000000000 */
[----:B------:R-:W-:Y:S01]  /*00b0*/  ULDC.64 UR14, c[0x0][0x208] ;  /* 0x00008200000e7ab9 */ /* 0x000fe20000000a00 */
[----:B------:R-:W-:Y:S01]  /*00c0*/  SHF.R.S32.HI R3, RZ, 0x1f, R2 ;  /* 0x0000001fff037819 */ /* 0x000fe20000011402 */
[----:B------:R-:W-:Y:S01]  /*00d0*/  IMAD.MOV.U32 R62, RZ, RZ, -0x80 ;  /* 0xffffff80ff3e7424 */ /* 0x000fe200078e00ff */
[----:B------:R-:W-:Y:S01]  /*00e0*/  UMOV UR11, 0x3 ;  /* 0x00000003000b7882 */ /* 0x000fe20000000000 */
[----:B------:R-:W-:Y:S01]  /*00f0*/  UMOV UR12, 0xffffffff ;  /* 0xffffffff000c7882 */ /* 0x000fe20000000000 */
[----:B------:R-:W-:Y:S01]  /*0100*/  LEA.HI R3, R3, R2, RZ, 0x6 ;  /* 0x0000000203037211 */ /* 0x000fe200078f30ff */
[----:B------:R-:W-:Y:S01]  /*0110*/  UMOV UR5, URZ ;  /* 0x0000003f00057c82 */ /* 0x000fe20008000000 */
[----:B------:R-:W4:Y:S01]  /*0120*/  S2R R2, SR_TID.X ;  /* 0x0000000000027919 */ /* 0x000f220000002100 */
[----:B---3--:R-:W-:-:S03]  /*0130*/  UPRMT UR10, UR4, 0x654, UR10 ;  /* 0x00000654040a7896 */ /* 0x008fc6000800000a */
[----:B------:R-:W-:Y:S01]  /*0140*/  UMOV UR4, URZ ;  /* 0x0000003f00047c82 */ /* 0x000fe20008000000 */
[C---:B--2---:R-:W-:Y:S01]  /*0150*/  IMAD.HI R4, R9.reuse, 0x2aaaaaab, RZ ;  /* 0x2aaaaaab09047827 */ /* 0x044fe200078e02ff */
[----:B------:R-:W-:-:S04]  /*0160*/  ISETP.GE.AND P1, PT, R9, RZ, PT ;  /* 0x000000ff0900720c */ /* 0x000fc80003f26270 */
[----:B------:R-:W-:-:S04]  /*0170*/  SHF.R.U32.HI R5, RZ, 0x1f, R4 ;  /* 0x0000001fff057819 */ /* 0x000fc80000011604 */
[----:B------:R-:W-:Y:S02]  /*0180*/  LEA.HI.SX32 R6, R4, R5, 0x1a ;  /* 0x0000000504067211 */ /* 0x000fe400078fd2ff */
[----:B----4-:R-:W-:Y:S01]  /*0190*/  SHF.R.U32.HI R14, RZ, 0x4, R2 ;  /* 0x00000004ff0e7819 */ /* 0x010fe20000011602 */
[----:B------:R-:W-:Y:S02]  /*01a0*/  IMAD.SHL.U32 R86, R2, 0x8, RZ ;  /* 0x0000000802567824 */ /* 0x000fe400078e00ff */
[----:B------:R-:W-:Y:S01]  /*01b0*/  IMAD.SHL.U32 R16, R6, 0x8, RZ ;  /* 0x0000000806107824 */ /* 0x000fe200078e00ff */
[----:B------:R-:W-:Y:S01]  /*01c0*/  SGXT.U32 R14, R14, 0x3 ;  /* 0x000000030e0e781a */ /* 0x000fe20000000000 */
[----:B------:R-:W-:-:S03]  /*01d0*/  IMAD R18, R6, -0x180, R9 ;  /* 0xfffffe8006127824 */ /* 0x000fc600078e0209 */
[----:B------:R-:W-:Y:S02]  /*01e0*/  LEA.HI.SX32 R3, R3, -R16, 0x1a ;  /* 0x8000001003037211 */ /* 0x000fe400078fd2ff */
[----:B------:R-:W-:Y:S02]  /*01f0*/  IABS R6, R18 ;  /* 0x0000001200067213 */ /* 0x000fe40000000000 */
[----:B------:R-:W-:-:S04]  /*0200*/  VIMNMX R11, R3, 0x8, PT ;  /* 0x00000008030b7848 */ /* 0x000fc80003fe0100 */
[----:B------:R-:W-:-:S04]  /*0210*/  IABS R23, R11 ;  /* 0x0000000b00177213 */ /* 0x000fc80000000000 */
[----:B------:R-:W2:Y:S08]  /*0220*/  I2F.RP R3, R23 ;  /* 0x0000001700037306 */ /* 0x000eb00000209400 */
[----:B--2---:R-:W2:Y:S02]  /*0230*/  MUFU.RCP R3, R3 ;  /* 0x0000000300037308 */ /* 0x004ea40000001000 */
[----:B--2---:R-:W-:Y:S01]  /*0240*/  VIADD R4, R3, 0xffffffe ;  /* 0x0ffffffe03047836 */ /* 0x004fe20000000000 */
[----:B------:R-:W-:-:S05]  /*0250*/  IABS R3, R11 ;  /* 0x0000000b00037213 */ /* 0x000fca0000000000 */
[----:B------:R2:W3:Y:S01]  /*0260*/  F2I.FTZ.U32.TRUNC.NTZ R5, R4 ;  /* 0x0000000400057305 */ /* 0x0004e2000021f000 */
[----:B------:R-:W-:Y:S02]  /*0270*/  IMAD.MOV R20, RZ, RZ, -R3 ;  /* 0x000000ffff147224 */ /* 0x000fe400078e0a03 */
[----:B--2---:R-:W-:Y:S02]  /*0280*/  IMAD.MOV.U32 R4, RZ, RZ, RZ ;  /* 0x000000ffff047224 */ /* 0x004fe400078e00ff */
[----:B---3--:R-:W-:-:S04]  /*0290*/  IMAD.MOV R8, RZ, RZ, -R5 ;  /* 0x000000ffff087224 */ /* 0x008fc800078e0a05 */
[----:B------:R-:W-:Y:S01]  /*02a0*/  IMAD R7, R8, R23, RZ ;  /* 0x0000001708077224 */ /* 0x000fe200078e02ff */
[----:B------:R-:W-:Y:S02]  /*02b0*/  IABS R8, R9 ;  /* 0x0000000900087213 */ /* 0x000fe40000000000 */
[----:B------:R-:W-:Y:S01]  /*02c0*/  LOP3.LUT R9, R14, 0x30, RZ, 0xfc, !PT ;  /* 0x000000300e097812 */ /* 0x000fe200078efcff */
[----:B------:R-:W-:Y:S02]  /*02d0*/  IMAD.HI.U32 R5, R5, R7, R4 ;  /* 0x0000000705057227 */ /* 0x000fe400078e0004 */
[----:B------:R-:W2:Y:S02]  /*02e0*/  I2F.RP R7, R12 ;  /* 0x0000000c00077306 */ /* 0x000ea40000209400 */
[----:B------:R-:W-:Y:S02]  /*02f0*/  IMAD.SHL.U32 R4, R2, 0x200, RZ ;  /* 0x0000020002047824 */ /* 0x000fe400078e00ff */
[----:B------:R-:W-:-:S03]  /*0300*/  IMAD.HI.U32 R3, R5, R8, RZ ;  /* 0x0000000805037227 */ /* 0x000fc600078e00ff */
[----:B------:R-:W-:Y:S01]  /*0310*/  LOP3.LUT R21, R4, 0x1000, RZ, 0xc0, !PT ;  /* 0x0000100004157812 */ /* 0x000fe200078ec0ff */
[----:B------:R-:W-:Y:S01]  /*0320*/  IMAD R8, R3, R20, R8 ;  /* 0x0000001403087224 */ /* 0x000fe200078e0208 */
[----:B------:R-:W-:Y:S01]  /*0330*/  SHF.R.U32.HI R3, RZ, 0x4, R2 ;  /* 0x00000004ff037819 */ /* 0x000fe20000011602 */
[----:B------:R-:W-:Y:S01]  /*0340*/  IMAD.HI.U32 R19, R5, R6, RZ ;  /* 0x0000000605137227 */ /* 0x000fe200078e00ff */
[C---:B------:R-:W-:Y:S02]  /*0350*/  LOP3.LUT R4, R14.reuse, 0x10, RZ, 0xfc, !PT ;  /* 0x000000100e047812 */ /* 0x040fe400078efcff */
[----:B------:R-:W-:Y:S01]  /*0360*/  ISETP.GT.U32.AND P0, PT, R23, R8, PT ;  /* 0x000000081700720c */ /* 0x000fe20003f04070 */
[----:B------:R-:W-:Y:S01]  /*0370*/  IMAD R20, R19, R20, R6 ;  /* 0x0000001413147224 */ /* 0x000fe200078e0206 */
[----:B--2---:R2:W3:Y:S01]  /*0380*/  MUFU.RCP R10, R7 ;  /* 0x00000007000a7308 */ /* 0x0044e20000001000 */
[----:B------:R-:W-:Y:S02]  /*0390*/  LOP3.LUT R3, R3, R2, RZ, 0x3c, !PT ;  /* 0x0000000203037212 */ /* 0x000fe400078e3cff */
[----:B------:R-:W-:-:S02]  /*03a0*/  LOP3.LUT R5, R14, 0x18, RZ, 0xfc, !PT ;  /* 0x000000180e057812 */ /* 0x000fc400078efcff */
[C---:B------:R-:W-:Y:S01]  /*03b0*/  LOP3.LUT R6, R14.reuse, 0x20, RZ, 0xfc, !PT ;  /* 0x000000200e067812 */ /* 0x040fe200078efcff */
[----:B------:R-:W-:Y:S01]  /*03c0*/  IMAD.SHL.U32 R13, R3, 0x8, RZ ;  /* 0x00000008030d7824 */ /* 0x000fe200078e00ff */
[C---:B------:R-:W-:Y:S02]  /*03d0*/  LOP3.LUT R3, R14.reuse, 0x8, RZ, 0xfc, !PT ;  /* 0x000000080e037812 */ /* 0x040fe400078efcff */
[----:B--2---:R-:W-:Y:S02]  /*03e0*/  LOP3.LUT R7, R14, 0x28, RZ, 0xfc, !PT ;  /* 0x000000280e077812 */ /* 0x004fe400078efcff */
[----:B------:R-:W-:Y:S01]  /*03f0*/  @!P0 IMAD.IADD R8, R8, 0x1, -R23 ;  /* 0x0000000108088824 */ /* 0x000fe200078e0a17 */
[----:B------:R-:W-:Y:S02]  /*0400*/  LOP3.LUT R13, R13, 0x38, RZ, 0xc0, !PT ;  /* 0x000000380d0d7812 */ /* 0x000fe400078ec0ff */
[C---:B------:R-:W-:Y:S01]  /*0410*/  ISETP.GT.U32.AND P2, PT, R23.reuse, R20, PT ;  /* 0x000000141700720c */ /* 0x040fe20003f44070 */
[----:B---3--:R-:W-:Y:S01]  /*0420*/  VIADD R17, R10, 0xffffffe ;  /* 0x0ffffffe0a117836 */ /* 0x008fe20000000000 */
[----:B------:R-:W-:Y:S01]  /*0430*/  ISETP.GT.U32.AND P0, PT, R23, R8, PT ;  /* 0x000000081700720c */ /* 0x000fe20003f04070 */
[--C-:B------:R-:W-:Y:S01]  /*0440*/  IMAD R24, R4, 0x40, R13.reuse ;  /* 0x0000004004187824 */ /* 0x100fe200078e020d */
[----:B------:R-:W-:Y:S01]  /*0450*/  LOP3.LUT R10, R14, 0x38, RZ, 0xfc, !PT ;  /* 0x000000380e0a7812 */ /* 0x000fe200078efcff */
[----:B------:R-:W-:-:S02]  /*0460*/  IMAD R22, R3, 0x40, R13 ;  /* 0x0000004003167824 */ /* 0x000fc400078e020d */
[----:B------:R-:W2:Y:S01]  /*0470*/  F2I.FTZ.U32.TRUNC.NTZ R17, R17 ;  /* 0x0000001100117305 */ /* 0x000ea2000021f000 */
[--C-:B------:R-:W-:Y:S01]  /*0480*/  IMAD R26, R5, 0x40, R13.reuse ;  /* 0x00000040051a7824 */ /* 0x100fe200078e020d */
[-C--:B------:R-:W-:Y:S01]  /*0490*/  LOP3.LUT R5, R24, R21.reuse, RZ, 0xfc, !PT ;  /* 0x0000001518057212 */ /* 0x080fe200078efcff */
[--C-:B------:R-:W-:Y:S02]  /*04a0*/  IMAD R34, R10, 0x40, R13.reuse ;  /* 0x000000400a227824 */ /* 0x100fe400078e020d */
[--C-:B------:R-:W-:Y:S01]  /*04b0*/  IMAD R28, R6, 0x40, R13.reuse ;  /* 0x00000040061c7824 */ /* 0x100fe200078e020d */
[-C--:B------:R-:W-:Y:S01]  /*04c0*/  LOP3.LUT R6, R26, R21.reuse, RZ, 0xfc, !PT ;  /* 0x000000151a067212 */ /* 0x080fe200078efcff */
[----:B------:R-:W-:Y:S01]  /*04d0*/  IMAD R4, R14, 0x40, R13 ;  /* 0x000000400e047824 */ /* 0x000fe200078e020d */
[----:B------:R-:W-:Y:S01]  /*04e0*/  LEA R67, R5, UR10, 0x1 ;  /* 0x0000000a05437c11 */ /* 0x000fe2000f8e08ff */
[----:B------:R-:W-:Y:S01]  /*04f0*/  @!P0 IMAD.IADD R8, R8, 0x1, -R23 ;  /* 0x0000000108088824 */ /* 0x000fe200078e0a17 */
[----:B------:R-:W-:Y:S01]  /*0500*/  ISETP.NE.AND P0, PT, R11, RZ, PT ;  /* 0x000000ff0b00720c */ /* 0x000fe20003f05270 */
[--C-:B------:R-:W-:Y:S01]  /*0510*/  IMAD R30, R7, 0x40, R13.reuse ;  /* 0x00000040071e7824 */ /* 0x100fe200078e020d */
[-C--:B------:R-:W-:Y:S01]  /*0520*/  LOP3.LUT R3, R4, R21.reuse, RZ, 0xfc, !PT ;  /* 0x0000001504037212 */ /* 0x080fe200078efcff */
[----:B------:R-:W-:Y:S01]  /*0530*/  IMAD.MOV.U32 R10, RZ, RZ, R8 ;  /* 0x000000ffff0a7224 */ /* 0x000fe200078e0008 */
[----:B------:R-:W-:Y:S01]  /*0540*/  LOP3.LUT R4, R22, R21, RZ, 0xfc, !PT ;  /* 0x0000001516047212 */ /* 0x000fe200078efcff */
[----:B------:R-:W-:Y:S01]  /*0550*/  IMAD R32, R9, 0x40, R13 ;  /* 0x0000004009207824 */ /* 0x000fe200078e020d */
[----:B------:R-:W-:Y:S01]  /*0560*/  LOP3.LUT R13, RZ, R11, RZ, 0x33, !PT ;  /* 0x0000000bff0d7212 */ /* 0x000fe200078e33ff */
[----:B------:R-:W-:Y:S01]  /*0570*/  @!P1 IMAD.MOV R10, RZ, RZ, -R10 ;  /* 0x000000ffff0a9224 */ /* 0x000fe200078e0a0a */
[-C--:B------:R-:W-:Y:S01]  /*0580*/  LOP3.LUT R7, R28, R21.reuse, RZ, 0xfc, !PT ;  /* 0x000000151c077212 */ /* 0x080fe200078efcff */
[----:B------:R-:W-:Y:S01]  /*0590*/  @!P2 IMAD.IADD R20, R20, 0x1, -R23 ;  /* 0x000000011414a824 */ /* 0x000fe200078e0a17 */
[-C--:B------:R-:W-:Y:S01]  /*05a0*/  LOP3.LUT R8, R30, R21.reuse, RZ, 0xfc, !PT ;  /* 0x000000151e087212 */ /* 0x080fe200078efcff */
[----:B--2---:R-:W-:Y:S01]  /*05b0*/  IMAD.MOV R25, RZ, RZ, -R17 ;  /* 0x000000ffff197224 */ /* 0x004fe200078e0a11 */
[----:B------:R-:W-:Y:S01]  /*05c0*/  SEL R15, R13, R10, !P0 ;  /* 0x0000000a0d0f7207 */ /* 0x000fe20004000000 */
[----:B------:R-:W-:Y:S01]  /*05d0*/  @!P2 VIADD R19, R19, 0x1 ;  /* 0x000000011313a836 */ /* 0x000fe20000000000 */
[----:B------:R-:W-:-:S02]  /*05e0*/  LOP3.LUT R9, R32, R21, RZ, 0xfc, !PT ;  /* 0x0000001520097212 */ /* 0x000fc400078efcff */
[----:B------:R-:W-:Y:S01]  /*05f0*/  LOP3.LUT R10, R34, R21, RZ, 0xfc, !PT ;  /* 0x00000015220a7212 */ /* 0x000fe200078efcff */
[----:B------:R-:W-:Y:S01]  /*0600*/  IMAD.IADD R21, R16, 0x1, R15 ;  /* 0x0000000110157824 */ /* 0x000fe200078e020f */
[----:B------:R-:W-:Y:S01]  /*0610*/  LOP3.LUT R11, R18, R11, RZ, 0x3c, !PT ;  /* 0x0000000b120b7212 */ /* 0x000fe200078e3cff */
[----:B------:R-:W-:Y:S01]  /*0620*/  IMAD R15, R25, R12, RZ ;  /* 0x0000000c190f7224 */ /* 0x000fe200078e02ff */
[----:B------:R-:W-:Y:S01]  /*0630*/  ISETP.GE.U32.AND P1, PT, R20, R23, PT ;  /* 0x000000171400720c */ /* 0x000fe20003f26070 */
[----:B------:R-:W-:Y:S01]  /*0640*/  IMAD.SHL.U32 R21, R21, 0x40, RZ ;  /* 0x0000004015157824 */ /* 0x000fe200078e00ff */
[----:B------:R-:W-:Y:S01]  /*0650*/  ISETP.GE.AND P3, PT, R11, RZ, PT ;  /* 0x000000ff0b00720c */ /* 0x000fe20003f66270 */
[----:B------:R-:W-:Y:S01]  /*0660*/  IMAD.MOV.U32 R16, RZ, RZ, RZ ;  /* 0x000000ffff107224 */ /* 0x000fe200078e00ff */
[----:B------:R-:W-:Y:S02]  /*0670*/  IABS R11, R0 ;  /* 0x00000000000b7213 */ /* 0x000fe40000000000 */
[----:B------:R-:W-:Y:S01]  /*0680*/  LOP3.LUT R24, R21, R14, RZ, 0xfc, !PT ;  /* 0x0000000e15187212 */ /* 0x000fe200078efcff */
[----:B------:R-:W-:Y:S01]  /*0690*/  IMAD.HI.U32 R17, R17, R15, R16 ;  /* 0x0000000f11117227 */ /* 0x000fe200078e0010 */
[----:B------:R-:W-:-:S02]  /*06a0*/  LOP3.LUT R26, R21, 0x8, R14, 0xfe, !PT ;  /* 0x00000008151a7812 */ /* 0x000fc400078efe0e */
[----:B------:R-:W-:Y:S01]  /*06b0*/  IABS R16, R24 ;  /* 0x0000001800107213 */ /* 0x000fe20000000000 */
[----:B------:R-:W-:Y:S01]  /*06c0*/  IMAD.MOV R22, RZ, RZ, -R11 ;  /* 0x000000ffff167224 */ /* 0x000fe200078e0a0b */
[----:B------:R-:W-:Y:S01]  /*06d0*/  IABS R18, R26 ;  /* 0x0000001a00127213 */ /* 0x000fe20000000000 */
[----:B------:R-:W-:Y:S01]  /*06e0*/  @P1 VIADD R19, R19, 0x1 ;  /* 0x0000000113131836 */ /* 0x000fe20000000000 */
[----:B------:R-:W-:Y:S01]  /*06f0*/  LOP3.LUT R30, R21, 0x18, R14, 0xfe, !PT ;  /* 0x00000018151e7812 */ /* 0x000fe200078efe0e */
[C---:B------:R-:W-:Y:S01]  /*0700*/  IMAD.HI.U32 R11, R17.reuse, R16, RZ ;  /* 0x00000010110b7227 */ /* 0x040fe200078e00ff */
[----:B------:R-:W-:Y:S02]  /*0710*/  LOP3.LUT R28, R21, 0x10, R14, 0xfe, !PT ;  /* 0x00000010151c7812 */ /* 0x000fe400078efe0e */
[----:B------:R-:W-:Y:S01]  /*0720*/  LOP3.LUT R32, R21, 0x20, R14, 0xfe, !PT ;  /* 0x0000002015207812 */ /* 0x000fe200078efe0e */
[----:B------:R-:W-:Y:S01]  /*0730*/  IMAD.HI.U32 R15, R17, R18, RZ ;  /* 0x00000012110f7227 */ /* 0x000fe200078e00ff */
[----:B------:R-:W-:-:S02]  /*0740*/  IABS R20, R28 ;  /* 0x0000001c00147213 */ /* 0x000fc40000000000 */
[----:B------:R-:W-:Y:S01]  /*0750*/  ISETP.GE.AND P1, PT, R24, RZ, PT ;  /* 0x000000ff1800720c */ /* 0x000fe20003f26270 */
[----:B------:R-:W-:Y:S01]  /*0760*/  IMAD R23, R11, R22, R16 ;  /* 0x000000160b177224 */ /* 0x000fe200078e0210 */
[----:B------:R-:W-:Y:S01]  /*0770*/  IABS R16, R30 ;  /* 0x0000001e00107213 */ /* 0x000fe20000000000 */
[----:B------:R-:W-:Y:S01]  /*0780*/  @!P3 IMAD.MOV R19, RZ, RZ, -R19 ;  /* 0x000000ffff13b224 */ /* 0x000fe200078e0a13 */
[----:B------:R-:W-:Y:S01]  /*0790*/  LOP3.LUT R24, R21, 0x30, R14, 0xfe, !PT ;  /* 0x0000003015187812 */ /* 0x000fe200078efe0e */
[----:B------:R-:W-:Y:S01]  /*07a0*/  IMAD R25, R15, R22, R18 ;  /* 0x000000160f197224 */ /* 0x000fe200078e0212 */
[C---:B------:R-:W-:Y:S01]  /*07b0*/  ISETP.GT.U32.AND P3, PT, R12.reuse, R23, PT ;  /* 0x000000170c00720c */ /* 0x040fe20003f64070 */
[----:B------:R-:W-:Y:S01]  /*07c0*/  IMAD.HI.U32 R15, R17, R20, RZ ;  /* 0x00000014110f7227 */ /* 0x000fe200078e00ff */
[----:B------:R-:W-:Y:S02]  /*07d0*/  SEL R11, R13, R19, !P0 ;  /* 0x000000130d0b7207 */ /* 0x000fe40004000000 */
[----:B------:R-:W-:Y:S01]  /*07e0*/  ISETP.GT.U32.AND P0, PT, R12, R25, PT ;  /* 0x000000190c00720c */ /* 0x000fe20003f04070 */
[----:B------:R-:W-:Y:S01]  /*07f0*/  IMAD.HI.U32 R13, R17, R16, RZ ;  /* 0x00000010110d7227 */ /* 0x000fe200078e00ff */
[----:B------:R-:W-:-:S02]  /*0800*/  IABS R18, R32 ;  /* 0x0000002000127213 */ /* 0x000fc40000000000 */
[----:B------:R-:W-:Y:S01]  /*0810*/  ISETP.GE.AND P4, PT, R26, RZ, PT ;  /* 0x000000ff1a00720c */ /* 0x000fe20003f86270 */
[-C--:B------:R-:W-:Y:S01]  /*0820*/  IMAD R19, R13, R22.reuse, R16 ;  /* 0x000000160d137224 */ /* 0x080fe200078e0210 */
[----:B------:R-:W-:Y:S01]  /*0830*/  LEA R63, R3, UR10, 0x1 ;  /* 0x0000000a033f7c11 */ /* 0x000fe2000f8e08ff */
[----:B------:R-:W-:Y:S01]  /*0840*/  IMAD R15, R15, R22, R20 ;  /* 0x000000160f0f7224 */ /* 0x000fe200078e0214 */
[----:B------:R-:W-:Y:S01]  /*0850*/  LOP3.LUT R20, R21, 0x28, R14, 0xfe, !PT ;  /* 0x0000002815147812 */ /* 0x000fe200078efe0e */
[--C-:B------:R-:W-:Y:S01]  /*0860*/  @!P3 IMAD.IADD R23, R23, 0x1, -R12.reuse ;  /* 0x000000011717b824 */ /* 0x100fe200078e0a0c */
[C---:B------:R-:W-:Y:S01]  /*0870*/  ISETP.GT.U32.AND P3, PT, R12.reuse, R19, PT ;  /* 0x000000130c00720c */ /* 0x040fe20003f64070 */
[----:B------:R-:W-:Y:S01]  /*0880*/  IMAD.HI.U32 R13, R17, R18, RZ ;  /* 0x00000012110d7227 */ /* 0x000fe200078e00ff */
[C---:B------:R-:W-:Y:S02]  /*0890*/  ISETP.GT.U32.AND P2, PT, R12.reuse, R15, PT ;  /* 0x0000000f0c00720c */ /* 0x040fe40003f44070 */
[C---:B------:R-:W-:Y:S01]  /*08a0*/  ISETP.GT.U32.AND P6, PT, R12.reuse, R23, PT ;  /* 0x000000170c00720c */ /* 0x040fe20003fc4070 */
[----:B------:R-:W-:Y:S01]  /*08b0*/  @!P0 IMAD.IADD R25, R25, 0x1, -R12 ;  /* 0x0000000119198824 */ /* 0x000fe200078e0a0c */
[----:B------:R-:W-:Y:S01]  /*08c0*/  IABS R16, R20 ;  /* 0x0000001400107213 */ /* 0x000fe20000000000 */
[----:B------:R-:W-:Y:S01]  /*08d0*/  IMAD R27, R13, R22, R18 ;  /* 0x000000160d1b7224 */ /* 0x000fe200078e0212 */
[----:B------:R-:W-:Y:S01]  /*08e0*/  IABS R18, R24 ;  /* 0x0000001800127213 */ /* 0x000fe20000000000 */
[----:B------:R-:W-:Y:S01]  /*08f0*/  IMAD.SHL.U32 R11, R11, 0x40, RZ ;  /* 0x000000400b0b7824 */ /* 0x000fe200078e00ff */
[----:B------:R-:W-:Y:S01]  /*0900*/  ISETP.GT.U32.AND P5, PT, R12, R25, PT ;  /* 0x000000190c00720c */ /* 0x000fe20003fa4070 */
[----:B------:R-:W-:Y:S01]  /*0910*/  IMAD.HI.U32 R13, R17, R16, RZ ;  /* 0x00000010110d7227 */ /* 0x000fe200078e00ff */
[----:B------:R-:W-:-:S02]  /*0920*/  ISETP.GE.AND P0, PT, R28, RZ, PT ;  /* 0x000000ff1c00720c */ /* 0x000fc40003f06270 */
[----:B------:R-:W-:Y:S01]  /*0930*/  LOP3.LUT R26, R11, R14, RZ, 0xfc, !PT ;  /* 0x0000000e0b1a7212 */ /* 0x000fe200078efcff */
[--C-:B------:R-:W-:Y:S01]  /*0940*/  @!P3 IMAD.IADD R19, R19, 0x1, -R12.reuse ;  /* 0x000000011313b824 */ /* 0x100fe200078e0a0c */
[----:B------:R-:W-:Y:S01]  /*0950*/  LOP3.LUT R28, R11, 0x8, R14, 0xfe, !PT ;  /* 0x000000080b1c7812 */ /* 0x000fe200078efe0e */
[--C-:B------:R-:W-:Y:S01]  /*0960*/  @!P2 IMAD.IADD R15, R15, 0x1, -R12.reuse ;  /* 0x000000010f0fa824 */ /* 0x100fe200078e0a0c */
[C---:B------:R-:W-:Y:S01]  /*0970*/  ISETP.GT.U32.AND P2, PT, R12.reuse, R27, PT ;  /* 0x0000001b0c00720c */ /* 0x040fe20003f44070 */
[----:B------:R-:W-:Y:S01]  /*0980*/  @!P6 IMAD.IADD R23, R23, 0x1, -R12 ;  /* 0x000000011717e824 */ /* 0x000fe200078e0a0c */
[C---:B------:R-:W-:Y:S01]  /*0990*/  ISETP.GT.U32.AND P6, PT, R12.reuse, R19, PT ;  /* 0x000000130c00720c */ /* 0x040fe20003fc4070 */
[----:B------:R-:W-:Y:S01]  /*09a0*/  IMAD R29, R13, R22, R16 ;  /* 0x000000160d1d7224 */ /* 0x000fe200078e0210 */
[C---:B------:R-:W-:Y:S01]  /*09b0*/  ISETP.GT.U32.AND P3, PT, R12.reuse, R15, PT ;  /* 0x0000000f0c00720c */ /* 0x040fe20003f64070 */
[----:B------:R-:W-:Y:S01]  /*09c0*/  IMAD.MOV.U32 R16, RZ, RZ, R18 ;  /* 0x000000ffff107224 */ /* 0x000fe200078e0012 */
[----:B------:R-:W-:Y:S01]  /*09d0*/  LOP3.LUT R34, R11, 0x30, R14, 0xfe, !PT ;  /* 0x000000300b227812 */ /* 0x000fe200078efe0e */
[----:B------:R-:W-:Y:S01]  /*09e0*/  @!P5 IMAD.IADD R25, R25, 0x1, -R12 ;  /* 0x000000011919d824 */ /* 0x000fe200078e0a0c */
[----:B------:R-:W-:Y:S01]  /*09f0*/  ISETP.GT.U32.AND P5, PT, R12, R29, PT ;  /* 0x0000001d0c00720c */ /* 0x000fe20003fa4070 */
[----:B------:R-:W-:Y:S01]  /*0a00*/  IMAD.HI.U32 R13, R17, R16, RZ ;  /* 0x00000010110d7227 */ /* 0x000fe200078e00ff */
[----:B------:R-:W-:-:S02]  /*0a10*/  LOP3.LUT R36, R11, 0x38, R14, 0xfe, !PT ;  /* 0x000000380b247812 */ /* 0x000fc400078efe0e */
[----:B------:R-:W-:Y:S01]  /*0a20*/  LEA R65, R4, UR10, 0x1 ;  /* 0x0000000a04417c11 */ /* 0x000fe2000f8e08ff */
[----:B------:R-:W-:Y:S01]  /*0a30*/  IMAD R31, R13, R22, R16 ;  /* 0x000000160d1f7224 */ /* 0x000fe200078e0210 */
[----:B------:R-:W-:Y:S01]  /*0a40*/  SHF.R.U32.HI R16, RZ, 0x3, R2 ;  /* 0x00000003ff107819 */ /* 0x000fe20000011602 */
[--C-:B------:R-:W-:Y:S01]  /*0a50*/  @!P2 IMAD.IADD R27, R27, 0x1, -R12.reuse ;  /* 0x000000011b1ba824 */ /* 0x100fe200078e0a0c */
[----:B------:R-:W-:Y:S01]  /*0a60*/  ISETP.GE.AND P2, PT, R30, RZ, PT ;  /* 0x000000ff1e00720c */ /* 0x000fe20003f46270 */
[--C-:B------:R-:W-:Y:S01]  /*0a70*/  @!P6 IMAD.IADD R19, R19, 0x1, -R12.reuse ;  /* 0x000000011313e824 */ /* 0x100fe200078e0a0c */
[C---:B------:R-:W-:Y:S01]  /*0a80*/  ISETP.GT.U32.AND P6, PT, R12.reuse, R31, PT ;  /* 0x0000001f0c00720c */ /* 0x040fe20003fc4070 */
[----:B------:R-:W-:Y:S01]  /*0a90*/  @!P1 IMAD.MOV R23, RZ, RZ, -R23 ;  /* 0x000000ffff179224 */ /* 0x000fe200078e0a17 */
[----:B------:R-:W-:Y:S01]  /*0aa0*/  ISETP.GT.U32.AND P1, PT, R12, R27, PT ;  /* 0x0000001b0c00720c */ /* 0x000fe20003f24070 */
[--C-:B------:R-:W-:Y:S01]  /*0ab0*/  @!P5 IMAD.IADD R29, R29, 0x1, -R12.reuse ;  /* 0x000000011d1dd824 */ /* 0x100fe200078e0a0c */
[----:B------:R-:W-:Y:S01]  /*0ac0*/  SGXT.U32 R16, R16, 0x4 ;  /* 0x000000041010781a */ /* 0x000fe20000000000 */
[----:B------:R-:W-:Y:S01]  /*0ad0*/  @!P4 IMAD.MOV R25, RZ, RZ, -R25 ;  /* 0x000000ffff19c224 */ /* 0x000fe200078e0a19 */
[----:B------:R-:W-:Y:S01]  /*0ae0*/  LOP3.LUT R30, R11, 0x10, R14, 0xfe, !PT ;  /* 0x000000100b1e7812 */ /* 0x000fe200078efe0e */
[----:B------:R-:W-:Y:S01]  /*0af0*/  @!P3 IMAD.IADD R15, R15, 0x1, -R12 ;  /* 0x000000010f0fb824 */ /* 0x000fe200078e0a0c */
[----:B------:R-:W-:Y:S01]  /*0b00*/  ISETP.GT.U32.AND P4, PT, R12, R29, PT ;  /* 0x0000001d0c00720c */ /* 0x000fe20003f84070 */
[----:B------:R-:W-:Y:S01]  /*0b10*/  IMAD.HI R18, R28, 0x2aaaaaab, RZ ;  /* 0x2aaaaaab1c127827 */ /* 0x000fe200078e02ff */
[----:B------:R-:W-:-:S02]  /*0b20*/  LOP3.LUT R13, R21, R16, RZ, 0xfc, !PT ;  /* 0x00000010150d7212 */ /* 0x000fc400078efcff */
[----:B------:R-:W-:Y:S01]  /*0b30*/  LOP3.LUT R21, R21, 0x38, R14, 0xfe, !PT ;  /* 0x0000003815157812 */ /* 0x000fe200078efe0e */
[--C-:B------:R-:W-:Y:S01]  /*0b40*/  @!P6 IMAD.IADD R31, R31, 0x1, -R12.reuse ;  /* 0x000000011f1fe824 */ /* 0x100fe200078e0a0c */
[----:B------:R-:W-:Y:S01]  /*0b50*/  ISETP.GE.AND P3, PT, R32, RZ, PT ;  /* 0x000000ff2000720c */ /* 0x000fe20003f66270 */
[--C-:B------:R-:W-:Y:S01]  /*0b60*/  @!P1 IMAD.IADD R27, R27, 0x1, -R12.reuse ;  /* 0x000000011b1b9824 */ /* 0x100fe200078e0a0c */
[----:B------:R-:W-:Y:S01]  /*0b70*/  ISETP.GE.AND P1, PT, R24, RZ, PT ;  /* 0x000000ff1800720c */ /* 0x000fe20003f26270 */
[----:B------:R-:W-:Y:S01]  /*0b80*/  IMAD.HI R16, R26, 0x2aaaaaab, RZ ;  /* 0x2aaaaaab1a107827 */ /* 0x000fe200078e02ff */
[----:B------:R-:W-:Y:S02]  /*0b90*/  IABS R24, R21 ;  /* 0x0000001500187213 */ /* 0x000fe40000000000 */
[----:B------:R-:W-:Y:S01]  /*0ba0*/  ISETP.GT.U32.AND P6, PT, R12, R31, PT ;  /* 0x0000001f0c00720c */ /* 0x000fe20003fc4070 */
[----:B------:R-:W-:Y:S01]  /*0bb0*/  @!P4 IMAD.IADD R29, R29, 0x1, -R12 ;  /* 0x000000011d1dc824 */ /* 0x000fe200078e0a0c */
[----:B------:R-:W-:Y:S01]  /*0bc0*/  ISETP.GE.AND P4, PT, R21, RZ, PT ;  /* 0x000000ff1500720c */ /* 0x000fe20003f86270 */
[----:B------:R-:W-:Y:S01]  /*0bd0*/  IMAD.HI.U32 R17, R17, R24, RZ ;  /* 0x0000001811117227 */ /* 0x000fe200078e00ff */
[----:B------:R-:W-:-:S02]  /*0be0*/  SHF.R.U32.HI R21, RZ, 0x1f, R16 ;  /* 0x0000001fff157819 */ /* 0x000fc40000011610 */
[----:B------:R-:W-:Y:S01]  /*0bf0*/  LOP3.LUT R32, R11, 0x18, R14, 0xfe, !PT ;  /* 0x000000180b207812 */ /* 0x000fe200078efe0e */
[----:B------:R-:W-:Y:S01]  /*0c00*/  IMAD R17, R17, R22, R24 ;  /* 0x0000001611117224 */ /* 0x000fe200078e0218 */
[----:B------:R-:W-:Y:S01]  /*0c10*/  LEA.HI R21, R16, R21, RZ, 0x17 ;  /* 0x0000001510157211 */ /* 0x000fe200078fb8ff */
[----:B------:R-:W-:Y:S01]  /*0c20*/  @!P0 IMAD.MOV R15, RZ, RZ, -R15 ;  /* 0x000000ffff0f8224 */ /* 0x000fe200078e0a0f */
[----:B------:R-:W-:Y:S01]  /*0c30*/  LOP3.LUT R24, R11, 0x28, R14, 0xfe, !PT ;  /* 0x000000280b187812 */ /* 0x000fe200078efe0e */
[----:B------:R-:W-:Y:S01]  /*0c40*/  IMAD.HI R16, R32, 0x2aaaaaab, RZ ;  /* 0x2aaaaaab20107827 */ /* 0x000fe200078e02ff */
[----:B------:R-:W-:Y:S02]  /*0c50*/  LOP3.LUT R22, R11, 0x20, R14, 0xfe, !PT ;  /* 0x000000200b167812 */ /* 0x000fe400078efe0e */
[----:B------:R-:W-:Y:S01]  /*0c60*/  ISETP.GE.AND P5, PT, R20, RZ, PT ;  /* 0x000000ff1400720c */ /* 0x000fe20003fa6270 */
[----:B------:R-:W-:Y:S01]  /*0c70*/  @!P6 IMAD.IADD R31, R31, 0x1, -R12 ;  /* 0x000000011f1fe824 */ /* 0x000fe200078e0a0c */
[----:B------:R-:W-:Y:S01]  /*0c80*/  ISETP.GT.U32.AND P6, PT, R12, R17, PT ;  /* 0x000000110c00720c */ /* 0x000fe20003fc4070 */
[----:B------:R-:W-:Y:S01]  /*0c90*/  IMAD.HI R20, R30, 0x2aaaaaab, RZ ;  /* 0x2aaaaaab1e147827 */ /* 0x000fe200078e02ff */
[----:B------:R-:W-:-:S02]  /*0ca0*/  SHF.R.U32.HI R37, RZ, 0x1f, R16 ;  /* 0x0000001fff257819 */ /* 0x000fc40000011610 */
[----:B------:R-:W-:Y:S01]  /*0cb0*/  SHF.R.U32.HI R33, RZ, 0x1f, R18 ;  /* 0x0000001fff217819 */ /* 0x000fe20000011612 */
[----:B------:R-:W-:Y:S01]  /*0cc0*/  IMAD.HI R14, R22, 0x2aaaaaab, RZ ;  /* 0x2aaaaaab160e7827 */ /* 0x000fe200078e02ff */
[----:B------:R-:W-:Y:S02]  /*0cd0*/  LEA.HI R37, R16, R37, RZ, 0x17 ;  /* 0x0000002510257211 */ /* 0x000fe400078fb8ff */
[----:B------:R-:W-:Y:S01]  /*0ce0*/  SHF.R.U32.HI R35, RZ, 0x1f, R20 ;  /* 0x0000001fff237819 */ /* 0x000fe20000011614 */
[----:B------:R-:W-:Y:S01]  /*0cf0*/  IMAD.HI R16, R24, 0x2aaaaaab, RZ ;  /* 0x2aaaaaab18107827 */ /* 0x000fe200078e02ff */
[----:B------:R-:W-:Y:S02]  /*0d00*/  LEA.HI R33, R18, R33, RZ, 0x17 ;  /* 0x0000002112217211 */ /* 0x000fe400078fb8ff */
[----:B------:R-:W-:Y:S01]  /*0d10*/  SHF.R.U32.HI R39, RZ, 0x1f, R14 ;  /* 0x0000001fff277819 */ /* 0x000fe2000001160e */
[----:B------:R-:W-:Y:S01]  /*0d20*/  @!P6 IMAD.IADD R17, R17, 0x1, -R12 ;  /* 0x000000011111e824 */ /* 0x000fe200078e0a0c */
[----:B------:R-:W-:Y:S01]  /*0d30*/  SHF.R.U32.HI R41, RZ, 0x1f, R16 ;  /* 0x0000001fff297819 */ /* 0x000fe20000011610 */
[----:B------:R-:W-:Y:S01]  /*0d40*/  IMAD.HI R18, R34, 0x2aaaaaab, RZ ;  /* 0x2aaaaaab22127827 */ /* 0x000fe200078e02ff */
[----:B------:R-:W-:-:S02]  /*0d50*/  LEA.HI R35, R20, R35, RZ, 0x17 ;  /* 0x0000002314237211 */ /* 0x000fc400078fb8ff */
[----:B------:R-:W-:Y:S01]  /*0d60*/  LEA.HI R41, R16, R41, RZ, 0x17 ;  /* 0x0000002910297211 */ /* 0x000fe200078fb8ff */
[----:B------:R-:W-:Y:S01]  /*0d70*/  IMAD.HI R20, R36, 0x2aaaaaab, RZ ;  /* 0x2aaaaaab24147827 */ /* 0x000fe200078e02ff */
[----:B------:R-:W-:Y:S02]  /*0d80*/  ISETP.GT.U32.AND P6, PT, R12, R17, PT ;  /* 0x000000110c00720c */ /* 0x000fe40003fc4070 */
[----:B------:R-:W-:Y:S01]  /*0d90*/  LEA.HI R39, R14, R39, RZ, 0x17 ;  /* 0x000000270e277211 */ /* 0x000fe200078fb8ff */
[----:B------:R-:W-:Y:S01]  /*0da0*/  IMAD R16, R41, -0xc00, R24 ;  /* 0xfffff40029107824 */ /* 0x000fe200078e0218 */
[----:B------:R-:W-:Y:S01]  /*0db0*/  SHF.R.U32.HI R43, RZ, 0x1f, R18 ;  /* 0x0000001fff2b7819 */ /* 0x000fe20000011612 */
[----:B------:R-:W2:Y:S01]  /*0dc0*/  LDC.64 R40, c[0x0][0x218] ;  /* 0x00008600ff287b82 */ /* 0x000ea20000000a00 */
[----:B------:R-:W-:Y:S01]  /*0dd0*/  IMAD R14, R33, -0xc00, R28 ;  /* 0xfffff400210e7824 */ /* 0x000fe200078e021c */
[----:B------:R-:W-:Y:S01]  /*0de0*/  SHF.R.U32.HI R45, RZ, 0x1f, R20 ;  /* 0x0000001fff2d7819 */ /* 0x000fe20000011614 */
[----:B------:R-:W-:Y:S01]  /*0df0*/  IMAD R37, R37, -0xc00, R32 ;  /* 0xfffff40025257824 */ /* 0x000fe200078e0220 */
[----:B------:R-:W-:Y:S01]  /*0e00*/  LEA.HI R43, R18, R43, RZ, 0x17 ;  /* 0x0000002b122b7211 */ /* 0x000fe200078fb8ff */
[----:B------:R-:W-:Y:S01]  /*0e10*/  @!P2 IMAD.MOV R19, RZ, RZ, -R19 ;  /* 0x000000ffff13a224 */ /* 0x000fe200078e0a13 */
[----:B------:R-:W-:Y:S01]  /*0e20*/  LEA.HI R45, R20, R45, RZ, 0x17 ;  /* 0x0000002d142d7211 */ /* 0x000fe200078fb8ff */
[----:B------:R-:W-:Y:S01]  /*0e30*/  @!P3 IMAD.MOV R27, RZ, RZ, -R27 ;  /* 0x000000ffff1bb224 */ /* 0x000fe200078e0a1b */
[----:B------:R-:W3:Y:S01]  /*0e40*/  LDC.64 R32, c[0x0][0x220] ;  /* 0x00008800ff207b82 */ /* 0x000ee20000000a00 */
[----:B------:R-:W-:Y:S01]  /*0e50*/  @!P6 IMAD.IADD R17, R17, 0x1, -R12 ;  /* 0x000000011111e824 */ /* 0x000fe200078e0a0c */
[----:B------:R-:W-:Y:S01]  /*0e60*/  ISETP.NE.AND P6, PT, R0, RZ, PT ;  /* 0x000000ff0000720c */ /* 0x000fe20003fc5270 */
[----:B------:R-:W-:Y:S01]  /*0e70*/  @!P5 IMAD.MOV R29, RZ, RZ, -R29 ;  /* 0x000000ffff1dd224 */ /* 0x000fe200078e0a1d */
[----:B------:R-:W-:Y:S01]  /*0e80*/  LOP3.LUT R12, RZ, R0, RZ, 0x33, !PT ;  /* 0x00000000ff0c7212 */ /* 0x000fe200078e33ff */
[----:B------:R-:W-:Y:S01]  /*0e90*/  @!P1 IMAD.MOV R31, RZ, RZ, -R31 ;  /* 0x000000ffff1f9224 */ /* 0x000fe200078e0a1f */
[----:B------:R-:W-:Y:S01]  /*0ea0*/  LOP3.LUT R18, R86, 0x78, RZ, 0xc0, !PT ;  /* 0x0000007856127812 */ /* 0x000fe200078ec0ff */
[----:B------:R-:W-:Y:S01]  /*0eb0*/  @!P4 IMAD.MOV R17, RZ, RZ, -R17 ;  /* 0x000000ffff11c224 */ /* 0x000fe200078e0a11 */
[C---:B------:R-:W-:Y:S01]  /*0ec0*/  SEL R55, R12.reuse, R23, !P6 ;  /* 0x000000170c377207 */ /* 0x040fe20007000000 */
[----:B------:R-:W-:Y:S01]  /*0ed0*/  IMAD R45, R45, -0xc00, R36 ;  /* 0xfffff4002d2d7824 */ /* 0x000fe200078e0224 */
[C---:B------:R-:W-:Y:S01]  /*0ee0*/  SEL R53, R12.reuse, R25, !P6 ;  /* 0x000000190c357207 */ /* 0x040fe20007000000 */
[----:B------:R-:W-:Y:S01]  /*0ef0*/  IMAD R43, R43, -0xc00, R34 ;  /* 0xfffff4002b2b7824 */ /* 0x000fe200078e0222 */
[C---:B------:R-:W-:Y:S01]  /*0f00*/  SEL R51, R12.reuse, R15, !P6 ;  /* 0x0000000f0c337207 */ /* 0x040fe20007000000 */
[--C-:B------:R-:W-:Y:S01]  /*0f10*/  IMAD R55, R55, 0xc00, R18.reuse ;  /* 0x00000c0037377824 */ /* 0x100fe200078e0212 */
        /* <DEDUP_REMOVED lines=8> */
[----:B------:R-:W-:Y:S01]  /*0fa0*/  SEL R12, R12, R17, !P6 ;  /* 0x000000110c0c7207 */ /* 0x000fe20007000000 */
[----:B------:R-:W-:Y:S01]  /*0fb0*/  IMAD R47, R47, 0xc00, R18 ;  /* 0x00000c002f2f7824 */ /* 0x000fe200078e0212 */
[----:B------:R-:W-:Y:S01]  /*0fc0*/  LEA R69, R6, UR10, 0x1 ;  /* 0x0000000a06457c11 */ /* 0x000fe2000f8e08ff */
[----:B--2---:R-:W-:Y:S01]  /*0fd0*/  IMAD.WIDE R54, R55, 0x2, R40 ;  /* 0x0000000237367825 */ /* 0x004fe200078e0228 */
[----:B------:R-:W-:-:S02]  /*0fe0*/  LEA R85, R7, UR10, 0x1 ;  /* 0x0000000a07557c11 */ /* 0x000fc4000f8e08ff */
[----:B------:R-:W-:Y:S01]  /*0ff0*/  LEA R87, R8, UR10, 0x1 ;  /* 0x0000000a08577c11 */ /* 0x000fe2000f8e08ff */
[----:B------:R-:W-:Y:S01]  /*1000*/  IMAD R21, R21, -0xc00, R26 ;  /* 0xfffff40015157824 */ /* 0x000fe200078e021a */
[----:B------:R-:W-:Y:S01]  /*1010*/  @!PT LDS RZ, [RZ] ;  /* 0x00000000fffff984 */ /* 0x000fe20000000800 */
[----:B------:R-:W-:Y:S01]  /*1020*/  @!PT LDS RZ, [RZ] ;  /* 0x00000000fffff984 */ /* 0x000fe20000000800 */
[----:B------:R-:W-:Y:S01]  /*1030*/  @!PT LDS RZ, [RZ] ;  /* 0x00000000fffff984 */ /* 0x000fe20000000800 */
[----:B------:R-:W-:Y:S01]  /*1040*/  LDGSTS.E.BYPASS.128 [R63], desc[UR14][R54.64] ;  /* 0x00000000363f7fae */ /* 0x000fe2000b901c4e */
[--C-:B------:R-:W-:Y:S01]  /*1050*/  IMAD R31, R43, 0xc00, R18.reuse ;  /* 0x00000c002b1f7824 */ /* 0x100fe200078e0212 */
[----:B------:R-:W-:Y:S01]  /*1060*/  LEA R89, R9, UR10, 0x1 ;  /* 0x0000000a09597c11 */ /* 0x000fe2000f8e08ff */
[----:B------:R-:W-:Y:S01]  /*1070*/  IMAD R45, R15, 0xc00, R18 ;  /* 0x00000c000f2d7824 */ /* 0x000fe200078e0212 */
[----:B------:R-:W-:Y:S01]  /*1080*/  LEA R91, R10, UR10, 0x1 ;  /* 0x0000000a0a5b7c11 */ /* 0x000fe2000f8e08ff */
[----:B------:R-:W-:Y:S01]  /*1090*/  IMAD.WIDE R52, R53, 0x2, R40 ;  /* 0x0000000235347825 */ /* 0x000fe200078e0228 */
[----:B------:R-:W-:-:S03]  /*10a0*/  LOP3.LUT R86, R86, 0x38, RZ, 0xc0, !PT ;  /* 0x0000003856567812 */ /* 0x000fc600078ec0ff */
[----:B------:R-:W-:Y:S01]  /*10b0*/  IMAD R43, R23, 0xc00, R18 ;  /* 0x00000c00172b7824 */ /* 0x000fe200078e0212 */
[----:B------:R-:W-:Y:S01]  /*10c0*/  LDGSTS.E.BYPASS.128 [R65], desc[UR14][R52.64] ;  /* 0x0000000034417fae */ /* 0x000fe2000b901c4e */
[----:B------:R-:W-:-:S04]  /*10d0*/  IMAD.WIDE R50, R51, 0x2, R40 ;  /* 0x0000000233327825 */ /* 0x000fc800078e0228 */
[----:B------:R-:W-:Y:S01]  /*10e0*/  IMAD R35, R35, -0xc00, R30 ;  /* 0xfffff40023237824 */ /* 0x000fe200078e021e */
[----:B------:R-:W-:Y:S01]  /*10f0*/  LDGSTS.E.BYPASS.128 [R67], desc[UR14][R50.64] ;  /* 0x0000000032437fae */ /* 0x000fe2000b901c4e */
[----:B------:R-:W-:Y:S01]  /*1100*/  IMAD R15, R12, 0xc00, R18 ;  /* 0x00000c000c0f7824 */ /* 0x000fe200078e0212 */
[----:B------:R-:W-:Y:S01]  /*1110*/  IADD3 R12, P0, R54, 0x400, RZ ;  /* 0x00000400360c7810 */ /* 0x000fe20007f1e0ff */
[----:B------:R-:W-:-:S04]  /*1120*/  IMAD.WIDE R48, R49, 0x2, R40 ;  /* 0x0000000231307825 */ /* 0x000fc800078e0228 */
[----:B------:R-:W-:Y:S01]  /*1130*/  IMAD R39, R39, -0xc00, R22 ;  /* 0xfffff40027277824 */ /* 0x000fe200078e0216 */
[----:B------:R-:W-:Y:S01]  /*1140*/  LDGSTS.E.BYPASS.128 [R69], desc[UR14][R48.64] ;  /* 0x0000000030457fae */ /* 0x000fe2000b901c4e */
[----:B------:R-:W-:-:S04]  /*1150*/  IMAD.WIDE R46, R47, 0x2, R40 ;  /* 0x000000022f2e7825 */ /* 0x000fc800078e0228 */
[----:B------:R-:W-:Y:S01]  /*1160*/  IMAD R21, R21, 0xc00, R18 ;  /* 0x00000c0015157824 */ /* 0x000fe200078e0212 */
[----:B------:R-:W-:Y:S01]  /*1170*/  LDGSTS.E.BYPASS.128 [R85], desc[UR14][R46.64] ;  /* 0x000000002e557fae */ /* 0x000fe2000b901c4e */
[----:B------:R-:W-:-:S04]  /*1180*/  IMAD.WIDE R44, R45, 0x2, R40 ;  /* 0x000000022d2c7825 */ /* 0x000fc800078e0228 */
[----:B------:R-:W-:Y:S01]  /*1190*/  IMAD R17, R14, 0xc00, R18 ;  /* 0x00000c000e117824 */ /* 0x000fe200078e0212 */
[----:B------:R-:W-:Y:S01]  /*11a0*/  LDGSTS.E.BYPASS.128 [R87], desc[UR14][R44.64] ;  /* 0x000000002c577fae */ /* 0x000fe2000b901c4e */
[----:B------:R-:W-:Y:S01]  /*11b0*/  IMAD.WIDE R42, R43, 0x2, R40 ;  /* 0x000000022b2a7825 */ /* 0x000fe200078e0228 */
[----:B------:R-:W-:-:S03]  /*11c0*/  IADD3 R14, P1, R52, 0x400, RZ ;  /* 0x00000400340e7810 */ /* 0x000fc60007f3e0ff */
[----:B------:R-:W-:Y:S01]  /*11d0*/  IMAD R35, R35, 0xc00, R18 ;  /* 0x00000c0023237824 */ /* 0x000fe200078e0212 */
[----:B------:R-:W-:Y:S01]  /*11e0*/  LDGSTS.E.BYPASS.128 [R89], desc[UR14][R42.64] ;  /* 0x000000002a597fae */ /* 0x000fe2000b901c4e */
[----:B------:R-:W-:-:S04]  /*11f0*/  IMAD.WIDE R40, R15, 0x2, R40 ;  /* 0x000000020f287825 */ /* 0x000fc800078e0228 */
[--C-:B------:R-:W-:Y:S01]  /*1200*/  IMAD R27, R37, 0xc00, R18.reuse ;  /* 0x00000c00251b7824 */ /* 0x100fe200078e0212 */
[----:B------:R-:W-:Y:S01]  /*1210*/  LDGSTS.E.BYPASS.128 [R91], desc[UR14][R40.64] ;  /* 0x00000000285b7fae */ /* 0x000fe2000b901c4e */
[----:B------:R-:W-:Y:S02]  /*1220*/  IMAD R25, R39, 0xc00, R18 ;  /* 0x00000c0027197824 */ /* 0x000fe400078e0212 */
[----:B---3--:R-:W-:Y:S01]  /*1230*/  IMAD.WIDE R38, R21, 0x2, R32 ;  /* 0x0000000215267825 */ /* 0x008fe200078e0220 */
[----:B------:R-:W0:Y:S03]  /*1240*/  LDGDEPBAR ;  /* 0x00000000000079af */ /* 0x000e260000000000 */
[----:B------:R-:W-:Y:S01]  /*1250*/  IMAD R29, R16, 0xc00, R18 ;  /* 0x00000c00101d7824 */ /* 0x000fe200078e0212 */
[----:B------:R-:W-:Y:S01]  /*1260*/  LDGSTS.E.BYPASS.128 [R63+0x14000], desc[UR14][R38.64] ;  /* 0x14000000263f7fae */ /* 0x000fe2000b901c4e */
[----:B------:R-:W-:-:S04]  /*1270*/  IMAD.WIDE R36, R17, 0x2, R32 ;  /* 0x0000000211247825 */ /* 0x000fc800078e0220 */
[--C-:B------:R-:W-:Y:S01]  /*1280*/  IMAD.WIDE R34, R35, 0x2, R32.reuse ;  /* 0x0000000223227825 */ /* 0x100fe200078e0220 */
[----:B------:R-:W-:Y:S03]  /*1290*/  LDGSTS.E.BYPASS.128 [R65+0x14000], desc[UR14][R36.64] ;  /* 0x1400000024417fae */ /* 0x000fe6000b901c4e */
[--C-:B------:R-:W-:Y:S01]  /*12a0*/  IMAD.WIDE R26, R27, 0x2, R32.reuse ;  /* 0x000000021b1a7825 */ /* 0x100fe200078e0220 */
[----:B------:R-:W-:Y:S03]  /*12b0*/  LDGSTS.E.BYPASS.128 [R67+0x14000], desc[UR14][R34.64] ;  /* 0x1400000022437fae */ /* 0x000fe6000b901c4e */
[--C-:B------:R-:W-:Y:S01]  /*12c0*/  IMAD.WIDE R24, R25, 0x2, R32.reuse ;  /* 0x0000000219187825 */ /* 0x100fe200078e0220 */
[----:B------:R-:W-:Y:S03]  /*12d0*/  LDGSTS.E.BYPASS.128 [R69+0x14000], desc[UR14][R26.64] ;  /* 0x140000001a457fae */ /* 0x000fe6000b901c4e */
[--C-:B------:R-:W-:Y:S01]  /*12e0*/  IMAD.WIDE R28, R29, 0x2, R32.reuse ;  /* 0x000000021d1c7825 */ /* 0x100fe200078e0220 */
[----:B------:R-:W-:Y:S03]  /*12f0*/  LDGSTS.E.BYPASS.128 [R85+0x14000], desc[UR14][R24.64] ;  /* 0x1400000018557fae */ /* 0x000fe6000b901c4e */
[----:B------:R-:W-:Y:S01]  /*1300*/  IMAD.WIDE R30, R31, 0x2, R32 ;  /* 0x000000021f1e7825 */ /* 0x000fe200078e0220 */
[----:B------:R-:W-:Y:S01]  /*1310*/  LDGSTS.E.BYPASS.128 [R87+0x14000], desc[UR14][R28.64] ;  /* 0x140000001c577fae */ /* 0x000fe2000b901c4e */
[----:B------:R-:W-:-:S02]  /*1320*/  IADD3 R78, P2, R28, 0x400, RZ ;  /* 0x000004001c4e7810 */ /* 0x000fc40007f5e0ff */
[----:B------:R-:W-:Y:S01]  /*1330*/  IMAD.WIDE R32, R19, 0x2, R32 ;  /* 0x0000000213207825 */ /* 0x000fe200078e0220 */
[----:B------:R-:W-:Y:S03]  /*1340*/  LDGSTS.E.BYPASS.128 [R89+0x14000], desc[UR14][R30.64] ;  /* 0x140000001e597fae */ /* 0x000fe6000b901c4e */
[----:B------:R-:W-:Y:S01]  /*1350*/  IMAD.X R15, RZ, RZ, R55, P0 ;  /* 0x000000ffff0f7224 */ /* 0x000fe200000e0637 */
[----:B------:R-:W-:Y:S01]  /*1360*/  LDGSTS.E.BYPASS.128 [R91+0x14000], desc[UR14][R32.64] ;  /* 0x14000000205b7fae */ /* 0x000fe2000b901c4e */
[----:B------:R-:W-:Y:S01]  /*1370*/  IADD3 R16, P0, R50, 0x400, RZ ;  /* 0x0000040032107810 */ /* 0x000fe20007f1e0ff */
[----:B------:R-:W-:Y:S01]  /*1380*/  IMAD.X R17, RZ, RZ, R53, P1 ;  /* 0x000000ffff117224 */ /* 0x000fe200008e0635 */
[----:B------:R-:W-:Y:S01]  /*1390*/  IADD3 R18, P1, R48, 0x400, RZ ;  /* 0x0000040030127810 */ /* 0x000fe20007f3e0ff */
[----:B------:R-:W0:Y:S01]  /*13a0*/  LDGDEPBAR ;  /* 0x00000000000079af */ /* 0x000e220000000000 */
[----:B------:R-:W-:-:S02]  /*13b0*/  IMAD.X R82, RZ, RZ, R29, P2 ;  /* 0x000000ffff527224 */ /* 0x000fc400010e061d */
[----:B------:R-:W-:Y:S01]  /*13c0*/  IMAD.X R19, RZ, RZ, R51, P0 ;  /* 0x000000ffff137224 */ /* 0x000fe200000e0633 */
[----:B------:R-:W-:Y:S01]  /*13d0*/  BAR.SYNC.DEFER_BLOCKING 0x0 ;  /* 0x0000000000007b1d */ /* 0x000fe20000010000 */
[----:B------:R-:W-:Y:S01]  /*13e0*/  IADD3 R20, P0, R46, 0x400, RZ ;  /* 0x000004002e147810 */ /* 0x000fe20007f1e0ff */
[----:B------:R-:W-:Y:S01]  /*13f0*/  IMAD.X R21, RZ, RZ, R49, P1 ;  /* 0x000000ffff157224 */ /* 0x000fe200008e0631 */
[----:B------:R-:W-:-:S03]  /*1400*/  IADD3 R22, P1, R44, 0x400, RZ ;  /* 0x000004002c167810 */ /* 0x000fc60007f3e0ff */
[----:B------:R-:W-:Y:S01]  /*1410*/  IMAD.X R23, RZ, RZ, R47, P0 ;  /* 0x000000ffff177224 */ /* 0x000fe200000e062f */
        /* <DEDUP_REMOVED lines=10> */
[----:B------:R-:W-:Y:S01]  /*14c0*/  IADD3 R74, P1, R26, 0x400, RZ ;  /* 0x000004001a4a7810 */ /* 0x000fe20007f3e0ff */
[----:B------:R-:W-:Y:S01]  /*14d0*/  @!PT LDS RZ, [RZ] ;  /* 0x00000000fffff984 */ /* 0x000fe20000000800 */
[----:B------:R-:W-:Y:S01]  /*14e0*/  @!PT LDS RZ, [RZ] ;  /* 0x00000000fffff984 */ /* 0x000fe20000000800 */
[----:B------:R-:W-:Y:S01]  /*14f0*/  @!PT LDS RZ, [RZ] ;  /* 0x00000000fffff984 */ /* 0x000fe20000000800 */
[----:B------:R-:W-:Y:S02]  /*1500*/  LDGSTS.E.BYPASS.128 [R63+0x4000], desc[UR14][R54.64+0x100] ;  /* 0x04000100363f7fae */ /* 0x000fe4000b901c4e */
[----:B------:R-:W-:Y:S01]  /*1510*/  IMAD.X R75, RZ, RZ, R35, P0 ;  /* 0x000000ffff4b7224 */ /* 0x000fe200000e0623 */
[----:B------:R-:W-:Y:S01]  /*1520*/  IADD3 R76, P0, R24, 0x400, RZ ;  /* 0x00000400184c7810 */ /* 0x000fe20007f1e0ff */
[----:B------:R-:W-:Y:S01]  /*1530*/  IMAD.X R77, RZ, RZ, R27, P1 ;  /* 0x000000ffff4d7224 */ /* 0x000fe200008e061b */
[----:B------:R-:W-:Y:S01]  /*1540*/  LDGSTS.E.BYPASS.128 [R65+0x4000], desc[UR14][R52.64+0x100] ;  /* 0x0400010034417fae */ /* 0x000fe2000b901c4e */
[----:B------:R-:W-:-:S02]  /*1550*/  IADD3 R80, P1, R30, 0x400, RZ ;  /* 0x000004001e507810 */ /* 0x000fc40007f3e0ff */
[----:B------:R-:W-:Y:S01]  /*1560*/  IMAD.X R79, RZ, RZ, R25, P0 ;  /* 0x000000ffff4f7224 */ /* 0x000fe200000e0619 */
[----:B------:R-:W-:Y:S01]  /*1570*/  LDGSTS.E.BYPASS.128 [R67+0x4000], desc[UR14][R50.64+0x100] ;  /* 0x0400010032437fae */ /* 0x000fe2000b901c4e */
[----:B------:R-:W-:Y:S01]  /*1580*/  IADD3 R81, P0, R32, 0x400, RZ ;  /* 0x0000040020517810 */ /* 0x000fe20007f1e0ff */
[----:B------:R-:W-:Y:S02]  /*1590*/  IMAD.X R83, RZ, RZ, R31, P1 ;  /* 0x000000ffff537224 */ /* 0x000fe400008e061f */
[----:B------:R-:W-:Y:S02]  /*15a0*/  LDGSTS.E.BYPASS.128 [R69+0x4000], desc[UR14][R48.64+0x100] ;  /* 0x0400010030457fae */ /* 0x000fe4000b901c4e */
[----:B------:R-:W-:Y:S02]  /*15b0*/  IMAD.X R84, RZ, RZ, R33, P0 ;  /* 0x000000ffff547224 */ /* 0x000fe400000e0621 */
[----:B------:R-:W-:Y:S04]  /*15c0*/  LDGSTS.E.BYPASS.128 [R85+0x4000], desc[UR14][R46.64+0x100] ;  /* 0x040001002e557fae */ /* 0x000fe8000b901c4e */
[----:B------:R-:W-:Y:S04]  /*15d0*/  LDGSTS.E.BYPASS.128 [R87+0x4000], desc[UR14][R44.64+0x100] ;  /* 0x040001002c577fae */ /* 0x000fe8000b901c4e */
[----:B------:R-:W-:Y:S04]  /*15e0*/  LDGSTS.E.BYPASS.128 [R89+0x4000], desc[UR14][R42.64+0x100] ;  /* 0x040001002a597fae */ /* 0x000fe8000b901c4e */
[----:B------:R-:W-:Y:S04]  /*15f0*/  LDGSTS.E.BYPASS.128 [R91+0x4000], desc[UR14][R40.64+0x100] ;  /* 0x04000100285b7fae */ /* 0x000fe8000b901c4e */
[----:B------:R-:W0:Y:S04]  /*1600*/  LDGDEPBAR ;  /* 0x00000000000079af */ /* 0x000e280000000000 */
[----:B------:R-:W-:Y:S04]  /*1610*/  LDGSTS.E.BYPASS.128 [R63+0x18000], desc[UR14][R38.64+0x100] ;  /* 0x18000100263f7fae */ /* 0x000fe8000b901c4e */
[----:B------:R-:W-:Y:S04]  /*1620*/  LDGSTS.E.BYPASS.128 [R65+0x18000], desc[UR14][R36.64+0x100] ;  /* 0x1800010024417fae */ /* 0x000fe8000b901c4e */
[----:B------:R-:W-:Y:S04]  /*1630*/  LDGSTS.E.BYPASS.128 [R67+0x18000], desc[UR14][R34.64+0x100] ;  /* 0x1800010022437fae */ /* 0x000fe8000b901c4e */
[----:B------:R-:W-:Y:S04]  /*1640*/  LDGSTS.E.BYPASS.128 [R69+0x18000], desc[UR14][R26.64+0x100] ;  /* 0x180001001a457fae */ /* 0x000fe8000b901c4e */
[----:B------:R-:W-:Y:S04]  /*1650*/  LDGSTS.E.BYPASS.128 [R85+0x18000], desc[UR14][R24.64+0x100] ;  /* 0x1800010018557fae */ /* 0x000fe8000b901c4e */
[----:B------:R-:W-:Y:S04]  /*1660*/  LDGSTS.E.BYPASS.128 [R87+0x18000], desc[UR14][R28.64+0x100] ;  /* 0x180001001c577fae */ /* 0x000fe8000b901c4e */
[----:B------:R-:W-:Y:S04]  /*1670*/  LDGSTS.E.BYPASS.128 [R89+0x18000], desc[UR14][R30.64+0x100] ;  /* 0x180001001e597fae */ /* 0x000fe8000b901c4e */
[----:B------:R-:W-:Y:S04]  /*1680*/  LDGSTS.E.BYPASS.128 [R91+0x18000], desc[UR14][R32.64+0x100] ;  /* 0x18000100205b7fae */ /* 0x000fe8000b901c4e */
[----:B------:R-:W0:Y:S01]  /*1690*/  LDGDEPBAR ;  /* 0x00000000000079af */ /* 0x000e220000000000 */
[----:B------:R-:W-:Y:S06]  /*16a0*/  BAR.SYNC.DEFER_BLOCKING 0x0 ;  /* 0x0000000000007b1d */ /* 0x000fec0000010000 */
[----:B------:R-:W-:Y:S01]  /*16b0*/  @!PT LDS RZ, [RZ] ;  /* 0x00000000fffff984 */ /* 0x000fe20000000800 */
[----:B------:R-:W-:Y:S01]  /*16c0*/  @!PT LDS RZ, [RZ] ;  /* 0x00000000fffff984 */ /* 0x000fe20000000800 */
[----:B------:R-:W-:Y:S01]  /*16d0*/  @!PT LDS RZ, [RZ] ;  /* 0x00000000fffff984 */ /* 0x000fe20000000800 */
        /* <DEDUP_REMOVED lines=22> */
[----:B------:R2:W-:Y:S04]  /*1840*/  LDGSTS.E.BYPASS.128 [R63+0xc000], desc[UR14][R54.64+0x300] ;  /* 0x0c000300363f7fae */ /* 0x0005e8000b901c4e */
[----:B------:R3:W-:Y:S04]  /*1850*/  LDGSTS.E.BYPASS.128 [R65+0xc000], desc[UR14][R52.64+0x300] ;  /* 0x0c00030034417fae */ /* 0x0007e8000b901c4e */
[----:B------:R4:W-:Y:S04]  /*1860*/  LDGSTS.E.BYPASS.128 [R67+0xc000], desc[UR14][R50.64+0x300] ;  /* 0x0c00030032437fae */ /* 0x0009e8000b901c4e */
[----:B------:R5:W-:Y:S01]  /*1870*/  LDGSTS.E.BYPASS.128 [R69+0xc000], desc[UR14][R48.64+0x300] ;  /* 0x0c00030030457fae */ /* 0x000be2000b901c4e */
[----:B--2---:R-:W-:-:S03]  /*1880*/  CS2R R54, SRZ ;  /* 0x0000000000367805 */ /* 0x004fc6000001ff00 */
[----:B------:R2:W-:Y:S01]  /*1890*/  LDGSTS.E.BYPASS.128 [R85+0xc000], desc[UR14][R46.64+0x300] ;  /* 0x0c0003002e557fae */ /* 0x0005e2000b901c4e */
[----:B---3--:R-:W-:-:S03]  /*18a0*/  CS2R R52, SRZ ;  /* 0x0000000000347805 */ /* 0x008fc6000001ff00 */
[----:B------:R3:W-:Y:S01]  /*18b0*/  LDGSTS.E.BYPASS.128 [R87+0xc000], desc[UR14][R44.64+0x300] ;  /* 0x0c0003002c577fae */ /* 0x0007e2000b901c4e */
[----:B----4-:R-:W-:-:S03]  /*18c0*/  CS2R R50, SRZ ;  /* 0x0000000000327805 */ /* 0x010fc6000001ff00 */
[----:B------:R4:W-:Y:S01]  /*18d0*/  LDGSTS.E.BYPASS.128 [R89+0xc000], desc[UR14][R42.64+0x300] ;  /* 0x0c0003002a597fae */ /* 0x0009e2000b901c4e */
[----:B-1---5:R-:W-:-:S03]  /*18e0*/  CS2R R48, SRZ ;  /* 0x0000000000307805 */ /* 0x022fc6000001ff00 */
[----:B------:R1:W-:Y:S01]  /*18f0*/  LDGSTS.E.BYPASS.128 [R91+0xc000], desc[UR14][R40.64+0x300] ;  /* 0x0c000300285b7fae */ /* 0x0003e2000b901c4e */
[----:B--2---:R-:W-:-:S03]  /*1900*/  CS2R R46, SRZ ;  /* 0x00000000002e7805 */ /* 0x004fc6000001ff00 */
[----:B------:R-:W0:Y:S01]  /*1910*/  LDGDEPBAR ;  /* 0x00000000000079af */ /* 0x000e220000000000 */
[----:B---3--:R-:W-:-:S03]  /*1920*/  CS2R R44, SRZ ;  /* 0x00000000002c7805 */ /* 0x008fc6000001ff00 */
[----:B------:R2:W-:Y:S01]  /*1930*/  LDGSTS.E.BYPASS.128 [R63+0x20000], desc[UR14][R38.64+0x300] ;  /* 0x20000300263f7fae */ /* 0x0005e2000b901c4e */
[----:B----4-:R-:W-:-:S03]  /*1940*/  CS2R R42, SRZ ;  /* 0x00000000002a7805 */ /* 0x010fc6000001ff00 */
[----:B------:R3:W-:Y:S01]  /*1950*/  LDGSTS.E.BYPASS.128 [R65+0x20000], desc[UR14][R36.64+0x300] ;  /* 0x2000030024417fae */ /* 0x0007e2000b901c4e */
[----:B-1----:R-:W-:-:S03]  /*1960*/  CS2R R40, SRZ ;  /* 0x0000000000287805 */ /* 0x002fc6000001ff00 */
[----:B------:R1:W-:Y:S04]  /*1970*/  LDGSTS.E.BYPASS.128 [R67+0x20000], desc[UR14][R34.64+0x300] ;  /* 0x2000030022437fae */ /* 0x0003e8000b901c4e */
[----:B------:R4:W-:Y:S01]  /*1980*/  LDGSTS.E.BYPASS.128 [R69+0x20000], desc[UR14][R26.64+0x300] ;  /* 0x200003001a457fae */ /* 0x0009e2000b901c4e */
[----:B--2---:R-:W-:-:S03]  /*1990*/  CS2R R38, SRZ ;  /* 0x0000000000267805 */ /* 0x004fc6000001ff00 */
[----:B------:R2:W-:Y:S01]  /*19a0*/  LDGSTS.E.BYPASS.128 [R85+0x20000], desc[UR14][R24.64+0x300] ;  /* 0x2000030018557fae */ /* 0x0005e2000b901c4e */
[----:B---3--:R-:W-:-:S03]  /*19b0*/  CS2R R36, SRZ ;  /* 0x0000000000247805 */ /* 0x008fc6000001ff00 */
[----:B------:R3:W-:Y:S01]  /*19c0*/  LDGSTS.E.BYPASS.128 [R87+0x20000], desc[UR14][R28.64+0x300] ;  /* 0x200003001c577fae */ /* 0x0007e2000b901c4e */
[----:B-1----:R-:W-:-:S03]  /*19d0*/  CS2R R34, SRZ ;  /* 0x0000000000227805 */ /* 0x002fc6000001ff00 */
[----:B------:R1:W-:Y:S01]  /*19e0*/  LDGSTS.E.BYPASS.128 [R89+0x20000], desc[UR14][R30.64+0x300] ;  /* 0x200003001e597fae */ /* 0x0003e2000b901c4e */
[----:B----4-:R-:W-:-:S03]  /*19f0*/  CS2R R26, SRZ ;  /* 0x00000000001a7805 */ /* 0x010fc6000001ff00 */
[----:B------:R4:W-:Y:S01]  /*1a00*/  LDGSTS.E.BYPASS.128 [R91+0x20000], desc[UR14][R32.64+0x300] ;  /* 0x20000300205b7fae */ /* 0x0009e2000b901c4e */
[----:B--2---:R-:W-:Y:S02]  /*1a10*/  SHF.R.U32.HI R85, RZ, 0x5, R2 ;  /* 0x00000005ff557819 */ /* 0x004fe40000011602 */
[----:B------:R-:W-:Y:S01]  /*1a20*/  CS2R R24, SRZ ;  /* 0x0000000000187805 */ /* 0x000fe2000001ff00 */
[----:B------:R-:W0:Y:S01]  /*1a30*/  LDGDEPBAR ;  /* 0x00000000000079af */ /* 0x000e220000000000 */
[----:B---3--:R-:W-:Y:S02]  /*1a40*/  CS2R R28, SRZ ;  /* 0x00000000001c7805 */ /* 0x008fe4000001ff00 */
[----:B------:R-:W-:Y:S02]  /*1a50*/  LOP3.LUT R85, R85, 0x7fffffc, RZ, 0xc0, !PT ;  /* 0x07fffffc55557812 */ /* 0x000fe400078ec0ff */
[----:B-1----:R-:W-:Y:S02]  /*1a60*/  CS2R R30, SRZ ;  /* 0x00000000001e7805 */ /* 0x002fe4000001ff00 */
[----:B----4-:R-:W-:-:S07]  /*1a70*/  CS2R R32, SRZ ;  /* 0x0000000000207805 */ /* 0x010fce000001ff00 */
.L_x_0:
[----:B------:R-:W1:Y:S01]  /*1a80*/  SHFL.IDX PT, R63, R85, RZ, 0x1f ;  /* 0x00001fff553f7589 */ /* 0x000e6200000e0000 */
[----:B------:R-:W-:Y:S01]  /*1a90*/  UIADD3 UR12, UR12, 0x1, URZ ;  /* 0x000000010c0c7890 */ /* 0x000fe2000fffe03f */
[----:B------:R-:W-:-:S04]  /*1aa0*/  DEPBAR.LE SB0, 0x6 ;  /* 0x000081800000791a */ /* 0x000fc80000000000 */
[----:B------:R-:W-:Y:S01]  /*1ab0*/  UISETP.GE.AND UP0, UPT, UR12, 0x5, UPT ;  /* 0x000000050c00788c */ /* 0x000fe2000bf06270 */
[----:B------:R-:W-:Y:S01]  /*1ac0*/  BAR.SYNC.DEFER_BLOCKING 0x0 ;  /* 0x0000000000007b1d */ /* 0x000fe20000010000 */
[----:B------:R-:W-:Y:S01]  /*1ad0*/  UIADD3 UR11, UR11, 0x1, URZ ;  /* 0x000000010b0b7890 */ /* 0x000fe2000fffe03f */
[----:B------:R-:W-:Y:S01]  /*1ae0*/  IADD3 R92, P1, R12, UR4, RZ ;  /* 0x000000040c5c7c10 */ /* 0x000fe2000ff3e0ff */
[----:B------:R-:W-:Y:S01]  /*1af0*/  USEL UR12, UR12, URZ, !UP0 ;  /* 0x0000003f0c0c7287 */ /* 0x000fe2000c000000 */
[----:B------:R-:W-:Y:S02]  /*1b00*/  VIADD R87, R62, 0x80 ;  /* 0x000000803e577836 */ /* 0x000fe40000000000 */
[----:B------:R-:W-:Y:S01]  /*1b10*/  UMOV UR19, 0x40000040 ;  /* 0x4000004000137882 */ /* 0x000fe20000000000 */
[----:B------:R-:W-:Y:S02]  /*1b20*/  IADD3.X R93, R15, UR5, RZ, P1, !PT ;  /* 0x000000050f5d7c10 */ /* 0x000fe40008ffe4ff */
[----:B------:R-:W-:-:S02]  /*1b30*/  IADD3 R64, P1, R14, UR4, RZ ;  /* 0x000000040e407c10 */ /* 0x000fc4000ff3e0ff */
[----:B------:R-:W-:Y:S02]  /*1b40*/  ISETP.GE.U32.AND P0, PT, R87, 0xa00, PT ;  /* 0x00000a005700780c */ /* 0x000fe40003f06070 */
[----:B------:R-:W-:Y:S02]  /*1b50*/  IADD3.X R65, R17, UR5, RZ, P1, !PT ;  /* 0x0000000511417c10 */ /* 0x000fe40008ffe4ff */
[----:B------:R-:W-:Y:S02]  /*1b60*/  IADD3 R90, P1, R16, UR4, RZ ;  /* 0x00000004105a7c10 */ /* 0x000fe4000ff3e0ff */
[----:B-1----:R-:W-:Y:S02]  /*1b70*/  R2UR UR6, R63 ;  /* 0x000000003f0672ca */ /* 0x002fe400000e0000 */
[----:B------:R-:W-:Y:S02]  /*1b80*/  IADD3.X R91, R19, UR5, RZ, P1, !PT ;  /* 0x00000005135b7c10 */ /* 0x000fe40008ffe4ff */
[----:B------:R-:W-:Y:S01]  /*1b90*/  IADD3 R62, P1, R18, UR4, RZ ;  /* 0x00000004123e7c10 */ /* 0x000fe2000ff3e0ff */
[----:B------:R-:W-:-:S03]  /*1ba0*/  WARPGROUP.ARRIVE ;  /* 0x00000000000079c5 */ /* 0x000fc60000000000 */
[----:B------:R-:W-:-:S05]  /*1bb0*/  IADD3.X R63, R21, UR5, RZ, P1, !PT ;  /* 0x00000005153f7c10 */ /* 0x000fca0008ffe4ff */
[----:B------:R-:W-:Y:S02]  /*1bc0*/  USHF.L.U32 UR7, UR6, 0x7, URZ ;  /* 0x0000000706077899 */ /* 0x000fe4000800063f */
[----:B------:R-:W-:Y:S02]  /*1bd0*/  ULEA UR6, UR12, UR10, 0xe ;  /* 0x0000000a0c067291 */ /* 0x000fe4000f8e703f */
[----:B------:R-:W-:Y:S02]  /*1be0*/  ULOP3.LUT UR7, UR7, 0x180, URZ, 0xc0, !UPT ;  /* 0x0000018007077892 */ /* 0x000fe4000f8ec03f */
[----:B------:R-:W-:Y:S02]  /*1bf0*/  USHF.R.U32.HI UR8, URZ, 0x4, UR6 ;  /* 0x000000043f087899 */ /* 0x000fe40008011606 */
[----:B------:R-:W-:Y:S02]  /*1c00*/  UIADD3 UR6, UR6, 0x14000, URZ ;  /* 0x0001400006067890 */ /* 0x000fe4000fffe03f */
[----:B------:R-:W-:-:S02]  /*1c10*/  ULOP3.LUT UR8, UR8, 0x3fff, URZ, 0xc0, !UPT ;  /* 0x00003fff08087892 */ /* 0x000fc4000f8ec03f */
[----:B------:R-:W-:Y:S02]  /*1c20*/  USHF.R.U32.HI UR6, URZ, 0x4, UR6 ;  /* 0x000000043f067899 */ /* 0x000fe40008011606 */
[----:B------:R-:W-:Y:S02]  /*1c30*/  UIADD3 UR8, UP0, UR7, UR8, URZ ;  /* 0x0000000807087290 */ /* 0x000fe4000ff1e03f */
[----:B------:R-:W-:Y:S02]  /*1c40*/  ULOP3.LUT UR6, UR6, 0x3fff, URZ, 0xc0, !UPT ;  /* 0x00003fff06067892 */ /* 0x000fe4000f8ec03f */
[----:B------:R-:W-:Y:S02]  /*1c50*/  UIADD3.X UR9, URZ, URZ, URZ, UP0, !UPT ;  /* 0x0000003f3f097290 */ /* 0x000fe400087fe43f */
[----:B------:R-:W-:Y:S02]  /*1c60*/  ULOP3.LUT UR18, UR6, 0x2000000, URZ, 0xfc, !UPT ;  /* 0x0200000006127892 */ /* 0x000fe4000f8efc3f */
[----:B------:R-:W-:-:S02]  /*1c70*/  ULOP3.LUT UR16, UR8, 0x2000000, URZ, 0xfc, !UPT ;  /* 0x0200000008107892 */ /* 0x000fc4000f8efc3f */
[----:B------:R-:W-:Y:S01]  /*1c80*/  ULOP3.LUT UR17, UR9, 0x40000040, URZ, 0xfc, !UPT ;  /* 0x4000004009117892 */ /* 0x000fe2000f8efc3f */
[----:B------:R-:W-:Y:S01]  /*1c90*/  UMOV UR7, URZ ;  /* 0x0000003f00077c82 */ /* 0x000fe20008000000 */
[----:B------:R-:W-:-:S04]  /*1ca0*/  UISETP.GE.AND UP0, UPT, UR11, 0x5, UPT ;  /* 0x000000050b00788c */ /* 0x000fc8000bf06270 */
[----:B------:R-:W-:-:S03]  /*1cb0*/  USEL UR11, UR11, URZ, !UP0 ;  /* 0x0000003f0b0b7287 */ /* 0x000fc6000c000000 */
[----:B------:R-:W-:Y:S01]  /*1cc0*/  HGMMA.64x64x16.F32.BF16 R24, gdesc[UR16], R24 ;  /* 0x00e00000101879f0 */ /* 0x000fe20008701818 */
[----:B------:R-:W-:Y:S01]  /*1cd0*/  UMOV UR16, 0x2000002 ;  /* 0x0200000200107882 */ /* 0x000fe20000000000 */
[----:B------:R-:W-:Y:S02]  /*1ce0*/  UMOV UR17, 0x40000040 ;  /* 0x4000004000117882 */ /* 0x000fe40000000000 */
[----:B------:R-:W-:Y:S02]  /*1cf0*/  UIADD3.64 UR18, UR6, UR16, URZ ;  /* 0x0000001006127297 */ /* 0x000fe4000fffe03f */
[----:B------:R-:W-:-:S09]  /*1d00*/  UIADD3.64 UR16, UR8, UR16, URZ ;  /* 0x0000001008107297 */ /* 0x000fd2000fffe03f */
        /* <DEDUP_REMOVED lines=29> */
[----:B------:R-:W-:Y:S02]  /*1ee0*/  UIADD3.64 UR16, UR8, UR16, URZ ;  /* 0x0000001008107297 */ /* 0x000fe4000fffe03f */
[----:B------:R-:W-:-:S06]  /*1ef0*/  ULEA UR6, UR11, UR10, 0xe ;  /* 0x0000000a0b067291 */ /* 0x000fcc000f8e703f */
[----:B------:R-:W-:Y:S02]  /*1f00*/  LEA R67, R3, UR6, 0x1 ;  /* 0x0000000603437c11 */ /* 0x000fe4000f8e08ff */
[----:B------:R-:W-:Y:S02]  /*1f10*/  LEA R69, R4, UR6, 0x1 ;  /* 0x0000000604457c11 */ /* 0x000fe4000f8e08ff */
[----:B------:R-:W-:Y:S02]  /*1f20*/  LEA R89, R5, UR6, 0x1 ;  /* 0x0000000605597c11 */ /* 0x000fe4000f8e08ff */
[----:B------:R-:W-:Y:S01]  /*1f30*/  LEA R88, R6, UR6, 0x1 ;  /* 0x0000000606587c11 */ /* 0x000fe2000f8e08ff */
[----:B------:R-:W-:Y:S03]  /*1f40*/  HGMMA.64x64x16.F32.BF16 R24, gdesc[UR16], R24, gsb0 ;  /* 0x00e00000101879f0 */ /* 0x000fe60008001818 */
[----:B------:R-:W-:-:S02]  /*1f50*/  WARPGROUP.DEPBAR.LE gsb0, 0x1 ;  /* 0x00008000000079c5 */ /* 0x000fc40000010100 */
[----:B------:R-:W-:Y:S06]  /*1f60*/  BAR.SYNC.DEFER_BLOCKING 0x0 ;  /* 0x0000000000007b1d */ /* 0x000fec0000010000 */
[----:B------:R-:W-:Y:S01]  /*1f70*/  @!PT LDS RZ, [RZ] ;  /* 0x00000000fffff984 */ /* 0x000fe20000000800 */
[----:B------:R-:W-:Y:S01]  /*1f80*/  @!PT LDS RZ, [RZ] ;  /* 0x00000000fffff984 */ /* 0x000fe20000000800 */
[----:B------:R-:W-:Y:S01]  /*1f90*/  @!PT LDS RZ, [RZ] ;  /* 0x00000000fffff984 */ /* 0x000fe20000000800 */
[----:B------:R1:W-:Y:S04]  /*1fa0*/  LDGSTS.E.BYPASS.128 [R67], desc[UR14][R92.64], !P0 ;  /* 0x000000005c437fae */ /* 0x0003e8000c101c4e */
[----:B------:R2:W-:Y:S04]  /*1fb0*/  LDGSTS.E.BYPASS.128 [R69], desc[UR14][R64.64], !P0 ;  /* 0x0000000040457fae */ /* 0x0005e8000c101c4e */
[----:B------:R3:W-:Y:S01]  /*1fc0*/  LDGSTS.E.BYPASS.128 [R89], desc[UR14][R90.64], !P0 ;  /* 0x000000005a597fae */ /* 0x0007e2000c101c4e */
[----:B-1----:R-:W-:-:S03]  /*1fd0*/  IADD3 R92, P1, R20, UR4, RZ ;  /* 0x00000004145c7c10 */ /* 0x002fc6000ff3e0ff */
[----:B------:R1:W-:Y:S01]  /*1fe0*/  LDGSTS.E.BYPASS.128 [R88], desc[UR14][R62.64], !P0 ;  /* 0x000000003e587fae */ /* 0x0003e2000c101c4e */
[----:B------:R-:W-:Y:S02]  /*1ff0*/  IADD3.X R93, R23, UR5, RZ, P1, !PT ;  /* 0x00000005175d7c10 */ /* 0x000fe40008ffe4ff */
[----:B--2---:R-:W-:Y:S02]  /*2000*/  IADD3 R64, P1, R22, UR4, RZ ;  /* 0x0000000416407c10 */ /* 0x004fe4000ff3e0ff */
[----:B---3--:R-:W-:Y:S02]  /*2010*/  LEA R90, R7, UR6, 0x1 ;  /* 0x00000006075a7c11 */ /* 0x008fe4000f8e08ff */
[----:B------:R-:W-:Y:S02]  /*2020*/  IADD3.X R65, R57, UR5, RZ, P1, !PT ;  /* 0x0000000539417c10 */ /* 0x000fe40008ffe4ff */
[----:B------:R-:W-:Y:S01]  /*2030*/  LEA R91, R8, UR6, 0x1 ;  /* 0x00000006085b7c11 */ /* 0x000fe2000f8e08ff */
[----:B------:R2:W-:Y:S01]  /*2040*/  LDGSTS.E.BYPASS.128 [R90], desc[UR14][R92.64], !P0 ;  /* 0x000000005c5a7fae */ /* 0x0005e2000c101c4e */
[----:B-1----:R-:W-:-:S03]  /*2050*/  IADD3 R62, P1, R56, UR4, RZ ;  /* 0x00000004383e7c10 */ /* 0x002fc6000ff3e0ff */
[----:B------:R-:W-:Y:S01]  /*2060*/  LDGSTS.E.BYPASS.128 [R91], desc[UR14][R64.64], !P0 ;  /* 0x00000000405b7fae */ /* 0x000fe2000c101c4e */
[----:B------:R-:W-:Y:S02]  /*2070*/  IADD3.X R63, R59, UR5, RZ, P1, !PT ;  /* 0x000000053b3f7c10 */ /* 0x000fe40008ffe4ff */
[----:B--2---:R-:W-:Y:S02]  /*2080*/  LEA R92, R9, UR6, 0x1 ;  /* 0x00000006095c7c11 */ /* 0x004fe4000f8e08ff */
[----:B------:R-:W-:-:S03]  /*2090*/  LEA R93, R10, UR6, 0x1 ;  /* 0x000000060a5d7c11 */ /* 0x000fc6000f8e08ff */
[----:B------:R1:W-:Y:S02]  /*20a0*/  LDGSTS.E.BYPASS.128 [R92], desc[UR14][R62.64], !P0 ;  /* 0x000000003e5c7fae */ /* 0x0003e4000c101c4e */
[----:B-1----:R-:W-:-:S04]  /*20b0*/  IADD3 R62, P1, R58, UR4, RZ ;  /* 0x000000043a3e7c10 */ /* 0x002fc8000ff3e0ff */
[----:B------:R-:W-:Y:S02]  /*20c0*/  IADD3.X R63, R61, UR5, RZ, P1, !PT ;  /* 0x000000053d3f7c10 */ /* 0x000fe40008ffe4ff */
[----:B------:R-:W-:-:S03]  /*20d0*/  IADD3 R64, P1, R60, UR4, RZ ;  /* 0x000000043c407c10 */ /* 0x000fc6000ff3e0ff */
[----:B------:R-:W-:Y:S01]  /*20e0*/  LDGSTS.E.BYPASS.128 [R93], desc[UR14][R62.64], !P0 ;  /* 0x000000003e5d7fae */ /* 0x000fe2000c101c4e */
[----:B------:R-:W-:Y:S02]  /*20f0*/  IADD3.X R65, R71, UR5, RZ, P1, !PT ;  /* 0x0000000547417c10 */ /* 0x000fe40008ffe4ff */
[----:B------:R-:W-:Y:S01]  /*2100*/  IADD3 R66, P1, R70, UR4, RZ ;  /* 0x0000000446427c10 */ /* 0x000fe2000ff3e0ff */
[----:B------:R-:W0:Y:S04]  /*2110*/  LDGDEPBAR ;  /* 0x00000000000079af */ /* 0x000e280000000000 */
[----:B------:R1:W-:Y:S02]  /*2120*/  LDGSTS.E.BYPASS.128 [R67+0x14000], desc[UR14][R64.64], !P0 ;  /* 0x1400000040437fae */ /* 0x0003e4000c101c4e */
[----:B-1----:R-:W-:-:S02]  /*2130*/  IADD3.X R67, R73, UR5, RZ, P1, !PT ;  /* 0x0000000549437c10 */ /* 0x002fc40008ffe4ff */
[----:B------:R-:W-:-:S03]  /*2140*/  IADD3 R68, P1, R72, UR4, RZ ;  /* 0x0000000448447c10 */ /* 0x000fc6000ff3e0ff */
[----:B------:R1:W-:Y:S02]  /*2150*/  LDGSTS.E.BYPASS.128 [R69+0x14000], desc[UR14][R66.64], !P0 ;  /* 0x1400000042457fae */ /* 0x0003e4000c101c4e */
[----:B-1----:R-:W-:Y:S02]  /*2160*/  IADD3.X R69, R75, UR5, RZ, P1, !PT ;  /* 0x000000054b457c10 */ /* 0x002fe40008ffe4ff */
[----:B------:R-:W-:Y:S02]  /*2170*/  IADD3 R62, P1, R74, UR4, RZ ;  /* 0x000000044a3e7c10 */ /* 0x000fe4000ff3e0ff */
[----:B------:R-:W-:Y:S01]  /*2180*/  IADD3 R66, P2, R81, UR4, RZ ;  /* 0x0000000451427c10 */ /* 0x000fe2000ff5e0ff */
[----:B------:R-:W-:Y:S01]  /*2190*/  LDGSTS.E.BYPASS.128 [R89+0x14000], desc[UR14][R68.64], !P0 ;  /* 0x1400000044597fae */ /* 0x000fe2000c101c4e */
[----:B------:R-:W-:Y:S02]  /*21a0*/  IADD3.X R63, R77, UR5, RZ, P1, !PT ;  /* 0x000000054d3f7c10 */ /* 0x000fe40008ffe4ff */
[----:B------:R-:W-:-:S02]  /*21b0*/  IADD3 R64, P1, R76, UR4, RZ ;  /* 0x000000044c407c10 */ /* 0x000fc4000ff3e0ff */
[----:B------:R-:W-:Y:S01]  /*21c0*/  IADD3.X R67, R84, UR5, RZ, P2, !PT ;  /* 0x0000000554437c10 */ /* 0x000fe200097fe4ff */
[----:B------:R1:W-:Y:S01]  /*21d0*/  LDGSTS.E.BYPASS.128 [R88+0x14000], desc[UR14][R62.64], !P0 ;  /* 0x140000003e587fae */ /* 0x0003e2000c101c4e */
[----:B------:R-:W-:-:S05]  /*21e0*/  IADD3.X R65, R79, UR5, RZ, P1, !PT ;  /* 0x000000054f417c10 */ /* 0x000fca0008ffe4ff */
[----:B------:R-:W-:Y:S01]  /*21f0*/  LDGSTS.E.BYPASS.128 [R90+0x14000], desc[UR14][R64.64], !P0 ;  /* 0x14000000405a7fae */ /* 0x000fe2000c101c4e */
[----:B-1----:R-:W-:-:S04]  /*2200*/  IADD3 R62, P1, R78, UR4, RZ ;  /* 0x000000044e3e7c10 */ /* 0x002fc8000ff3e0ff */
[----:B------:R-:W-:Y:S02]  /*2210*/  IADD3.X R63, R82, UR5, RZ, P1, !PT ;  /* 0x00000005523f7c10 */ /* 0x000fe40008ffe4ff */
[----:B------:R-:W-:Y:S01]  /*2220*/  IADD3 R68, P1, R80, UR4, RZ ;  /* 0x0000000450447c10 */ /* 0x000fe2000ff3e0ff */
[----:B------:R-:W-:Y:S02]  /*2230*/  UIADD3 UR4, UP0, UR4, 0x100, URZ ;  /* 0x0000010004047890 */ /* 0x000fe4000ff1e03f */
[----:B------:R1:W-:Y:S01]  /*2240*/  LDGSTS.E.BYPASS.128 [R91+0x14000], desc[UR14][R62.64], !P0 ;  /* 0x140000003e5b7fae */ /* 0x0003e2000c101c4e */
[----:B------:R-:W-:Y:S01]  /*2250*/  IADD3.X R69, R83, UR5, RZ, P1, !PT ;  /* 0x0000000553457c10 */ /* 0x000fe20008ffe4ff */
[----:B------:R-:W-:-:S04]  /*2260*/  UIADD3.X UR5, URZ, UR5, URZ, UP0, !UPT ;  /* 0x000000053f057290 */ /* 0x000fc800087fe43f */
[----:B------:R2:W-:Y:S04]  /*2270*/  LDGSTS.E.BYPASS.128 [R92+0x14000], desc[UR14][R68.64], !P0 ;  /* 0x14000000445c7fae */ /* 0x0005e8000c101c4e */
[----:B------:R2:W-:Y:S01]  /*2280*/  LDGSTS.E.BYPASS.128 [R93+0x14000], desc[UR14][R66.64], !P0 ;  /* 0x14000000425d7fae */ /* 0x0005e2000c101c4e */
[----:B------:R-:W-:Y:S01]  /*2290*/  ISETP.GE.U32.AND P0, PT, R87, 0xb80, PT ;  /* 0x00000b805700780c */ /* 0x000fe20003f06070 */
[----:B-1----:R-:W-:Y:S02]  /*22a0*/  IMAD.MOV.U32 R62, RZ, RZ, R87 ;  /* 0x000000ffff3e7224 */ /* 0x002fe400078e0057 */
[----:B------:R-:W0:Y:S10]  /*22b0*/  LDGDEPBAR ;  /* 0x00000000000079af */ /* 0x000e340000000000 */
[----:B--2---:R-:W-:Y:S05]  /*22c0*/  @!P0 BRA `(.L_x_0) ;  /* 0xfffffff400ec8947 */ /* 0x004fea000383ffff */
[----:B------:R-:W-:Y:S01]  /*22d0*/  SHF.R.U32.HI R20, RZ, 0x5, R2 ;  /* 0x00000005ff147819 */ /* 0x000fe20000011602 */
[----:B------:R-:W-:Y:S02]  /*22e0*/  WARPGROUP.DEPBAR.LE gsb0, 0x0 ;  /* 0x00008000000079c5 */ /* 0x000fe40000010000 */
[----:B------:R-:W-:-:S04]  /*22f0*/  DEPBAR.LE SB0, 0x0 ;  /* 0x000080000000791a */ /* 0x000fc80000000000 */
[----:B------:R-:W-:Y:S01]  /*2300*/  LOP3.LUT R20, R20, 0x3, RZ, 0xc0, !PT ;  /* 0x0000000314147812 */ /* 0x000fe200078ec0ff */
[C---:B------:R-:W-:Y:S01]  /*2310*/  IMAD.SHL.U32 R4, R2.reuse, 0x2, RZ ;  /* 0x0000000202047824 */ /* 0x040fe200078e00ff */
[----:B------:R-:W-:Y:S01]  /*2320*/  SHF.R.U32.HI R3, RZ, 0x2, R2 ;  /* 0x00000002ff037819 */ /* 0x000fe20000011602 */
[----:B------:R-:W-:Y:S02]  /*2330*/  IMAD.SHL.U32 R12, R2, 0x8, RZ ;  /* 0x00000008020c7824 */ /* 0x000fe400078e00ff */
[----:B------:R-:W-:Y:S01]  /*2340*/  IMAD.SHL.U32 R6, R20, 0x10, RZ ;  /* 0x0000001014067824 */ /* 0x000fe200078e00ff */
[----:B------:R-:W-:Y:S02]  /*2350*/  SGXT.U32 R3, R3, 0x3 ;  /* 0x000000030303781a */ /* 0x000fe40000000000 */
[----:B------:R-:W-:Y:S02]  /*2360*/  LOP3.LUT R4, R4, 0x6, RZ, 0xc0, !PT ;  /* 0x0000000604047812 */ /* 0x000fe400078ec0ff */
[----:B------:R-:W-:-:S02]  /*2370*/  LOP3.LUT R3, R6, R3, RZ, 0xfc, !PT ;  /* 0x0000000306037212 */ /* 0x000fc400078efcff */
[----:B------:R-:W-:-:S03]  /*2380*/  LOP3.LUT R12, R11, 0x38, R12, 0xf8, !PT ;  /* 0x000000380b0c7812 */ /* 0x000fc600078ef80c */
[----:B------:R-:W-:Y:S01]  /*2390*/  IMAD R3, R3, 0x48, R4 ;  /* 0x0000004803037824 */ /* 0x000fe200078e0204 */
[----:B------:R-:W-:Y:S01]  /*23a0*/  BAR.SYNC.DEFER_BLOCKING 0x0 ;  /* 0x0000000000007b1d */ /* 0x000fe20000010000 */
[----:B------:R-:W-:-:S03]  /*23b0*/  ISETP.GE.AND P0, PT, R12, 0xc00, PT ;  /* 0x00000c000c00780c */ /* 0x000fc60003f06270 */
[----:B------:R-:W-:-:S04]  /*23c0*/  LEA R6, R3, UR10, 0x2 ;  /* 0x0000000a03067c11 */ /* 0x000fc8000f8e10ff */
[----:B------:R-:W1:Y:S01]  /*23d0*/  LDC.64 R4, c[0x0][0x210] ;  /* 0x00008400ff047b82 */ /* 0x000e620000000a00 */
[----:B------:R-:W-:Y:S01]  /*23e0*/  ISETP.LT.AND P1, PT, R13, R0, !P0 ;  /* 0x000000000d00720c */ /* 0x000fe20004721270 */
[----:B------:R2:W-:Y:S04]  /*23f0*/  STS.64 [R6], R24 ;  /* 0x0000001806007388 */ /* 0x0005e80000000a00 */
[----:B------:R3:W-:Y:S01]  /*2400*/  STS.64 [R6+0x900], R26 ;  /* 0x0009001a06007388 */ /* 0x0007e20000000a00 */
[----:B-1----:R-:W-:-:S03]  /*2410*/  IMAD.WIDE R14, R12, 0x2, R4 ;  /* 0x000000020c0e7825 */ /* 0x002fc600078e0204 */
[----:B------:R-:W-:Y:S04]  /*2420*/  STS.64 [R6+0x20], R28 ;  /* 0x0000201c06007388 */ /* 0x000fe80000000a00 */
[----:B------:R-:W-:Y:S01]  /*2430*/  STS.64 [R6+0x920], R30 ;  /* 0x0009201e06007388 */ /* 0x000fe20000000a00 */
[----:B--2---:R-:W-:-:S03]  /*2440*/  CS2R R24, SRZ ;  /* 0x0000000000187805 */ /* 0x004fc6000001ff00 */
[----:B------:R-:W-:Y:S01]  /*2450*/  STS.64 [R6+0x40], R32 ;  /* 0x0000402006007388 */ /* 0x000fe20000000a00 */
[----:B---3--:R-:W-:-:S03]  /*2460*/  CS2R R26, SRZ ;  /* 0x00000000001a7805 */ /* 0x008fc6000001ff00 */
[----:B------:R-:W-:Y:S04]  /*2470*/  STS.64 [R6+0x940], R34 ;  /* 0x0009402206007388 */ /* 0x000fe80000000a00 */
        /* <DEDUP_REMOVED lines=9> */
[----:B------:R1:W-:Y:S01]  /*2510*/  STS.64 [R6+0x9e0], R54 ;  /* 0x0009e03606007388 */ /* 0x0003e20000000a00 */
[----:B------:R-:W-:Y:S01]  /*2520*/  BAR.SYNC.DEFER_BLOCKING 0x0 ;  /* 0x0000000000007b1d */ /* 0x000fe20000010000 */
[----:B------:R-:W-:-:S04]  /*2530*/  LOP3.LUT R3, R13, 0x10, RZ, 0xfc, !PT ;  /* 0x000000100d037812 */ /* 0x000fc800078efcff */
[----:B------:R-:W-:Y:S01]  /*2540*/  ISETP.LT.AND P2, PT, R3, R0, !P0 ;  /* 0x000000000300720c */ /* 0x000fe20004741270 */
[----:B------:R-:W2:Y:S01]  /*2550*/  @P1 LDG.E.EL.128 R24, desc[UR14][R14.64] ;  /* 0x0000000e0e181981 */ /* 0x000ea2000c2e1d00 */
[----:B------:R-:W-:Y:S02]  /*2560*/  CS2R R16, SRZ ;  /* 0x0000000000107805 */ /* 0x000fe4000001ff00 */
[----:B------:R-:W-:Y:S02]  /*2570*/  CS2R R18, SRZ ;  /* 0x0000000000127805 */ /* 0x000fe4000001ff00 */
[----:B------:R-:W-:-:S07]  /*2580*/  LOP3.LUT R3, R13, 0x20, RZ, 0xfc, !PT ;  /* 0x000000200d037812 */ /* 0x000fce00078efcff */
[----:B------:R-:W3:Y:S01]  /*2590*/  @P2 LDG.E.EL.128 R16, desc[UR14][R14.64] ;  /* 0x0000000e0e102981 */ /* 0x000ee2000c2e1d00 */
[----:B------:R-:W-:Y:S02]  /*25a0*/  ISETP.LT.AND P3, PT, R3, R0, !P0 ;  /* 0x000000000300720c */ /* 0x000fe40004761270 */
[----:B------:R-:W-:Y:S02]  /*25b0*/  CS2R R4, SRZ ;  /* 0x0000000000047805 */ /* 0x000fe4000001ff00 */
[----:B-1----:R-:W-:-:S09]  /*25c0*/  CS2R R6, SRZ ;  /* 0x0000000000067805 */ /* 0x002fd2000001ff00 */
[----:B------:R-:W4:Y:S01]  /*25d0*/  @P3 LDG.E.EL.128 R4, desc[UR14][R14.64] ;  /* 0x0000000e0e043981 */ /* 0x000f22000c2e1d00 */
[----:B------:R-:W-:Y:S02]  /*25e0*/  LOP3.LUT R3, R13, 0x30, RZ, 0xfc, !PT ;  /* 0x000000300d037812 */ /* 0x000fe400078efcff */
[----:B------:R-:W-:Y:S02]  /*25f0*/  CS2R R8, SRZ ;  /* 0x0000000000087805 */ /* 0x000fe4000001ff00 */
[----:B------:R-:W-:Y:S02]  /*2600*/  CS2R R10, SRZ ;  /* 0x00000000000a7805 */ /* 0x000fe4000001ff00 */
[----:B------:R-:W-:-:S13]  /*2610*/  ISETP.LT.AND P0, PT, R3, R0, !P0 ;  /* 0x000000000300720c */ /* 0x000fda0004701270 */
[----:B------:R1:W5:Y:S01]  /*2620*/  @P0 LDG.E.EL.128 R8, desc[UR14][R14.64] ;  /* 0x0000000e0e080981 */ /* 0x000362000c2e1d00 */
[----:B------:R-:W-:Y:S01]  /*2630*/  SHF.R.U32.HI R0, RZ, 0x3, R2 ;  /* 0x00000003ff007819 */ /* 0x000fe20000011602 */
[----:B------:R-:W-:-:S03]  /*2640*/  IMAD.SHL.U32 R3, R20, 0x4, RZ ;  /* 0x0000000414037824 */ /* 0x000fc600078e00ff */
[----:B------:R-:W-:-:S04]  /*2650*/  SGXT.U32 R0, R0, 0x2 ;  /* 0x000000020000781a */ /* 0x000fc80000000000 */
[----:B------:R-:W-:Y:S01]  /*2660*/  LOP3.LUT R3, R3, R0, RZ, 0xfc, !PT ;  /* 0x0000000003037212 */ /* 0x000fe200078efcff */
[----:B------:R-:W-:-:S04]  /*2670*/  IMAD R0, R13, 0xc00, R12 ;  /* 0x00000c000d007824 */ /* 0x000fc800078e020c */
[----:B------:R-:W-:-:S05]  /*2680*/  IMAD R3, R3, 0x48, R86 ;  /* 0x0000004803037824 */ /* 0x000fca00078e0256 */
[----:B------:R-:W-:-:S05]  /*2690*/  LEA R43, R3, UR10, 0x2 ;  /* 0x0000000a032b7c11 */ /* 0x000fca000f8e10ff */
[----:B------:R-:W2:Y:S04]  /*26a0*/  LDS.128 R28, [R43] ;  /* 0x000000002b1c7984 */ /* 0x000ea80000000c00 */
[----:B------:R-:W2:Y:S04]  /*26b0*/  LDS.128 R32, [R43+0x10] ;  /* 0x000010002b207984 */ /* 0x000ea80000000c00 */
[----:B------:R-:W2:Y:S04]  /*26c0*/  LDS.128 R20, [R43+0x1200] ;  /* 0x001200002b147984 */ /* 0x000ea80000000c00 */
[----:B-1----:R-:W1:Y:S01]  /*26d0*/  LDS.128 R12, [R43+0x1210] ;  /* 0x001210002b0c7984 */ /* 0x002e620000000c00 */
[C---:B--2---:R-:W-:Y:S01]  /*26e0*/  PRMT R2, R24.reuse, 0x7632, R2 ;  /* 0x0000763218027816 */ /* 0x044fe20000000002 */
[----:B------:R-:W-:Y:S01]  /*26f0*/  IMAD.U32 R37, R24, 0x10000, RZ ;  /* 0x0001000018257824 */ /* 0x000fe200078e00ff */
[C---:B------:R-:W-:Y:S01]  /*2700*/  PRMT R3, R25.reuse, 0x7632, R3 ;  /* 0x0000763219037816 */ /* 0x040fe20000000003 */
[----:B------:R-:W-:Y:S01]  /*2710*/  IMAD.U32 R25, R25, 0x10000, RZ ;  /* 0x0001000019197824 */ /* 0x000fe200078e00ff */
[----:B------:R-:W-:Y:S01]  /*2720*/  PRMT R36, R26, 0x7632, R36 ;  /* 0x000076321a247816 */ /* 0x000fe20000000024 */
[----:B------:R-:W-:Y:S01]  /*2730*/  IMAD.U32 R24, R2, 0x10000, RZ ;  /* 0x0001000002187824 */ /* 0x000fe200078e00ff */
[----:B------:R-:W-:Y:S01]  /*2740*/  PRMT R38, R27, 0x7632, R38 ;  /* 0x000076321b267816 */ /* 0x000fe20000000026 */
[----:B------:R-:W-:Y:S01]  /*2750*/  FADD R2, R28, R37 ;  /* 0x000000251c027221 */ /* 0x000fe20000000000 */
[----:B------:R-:W-:-:S02]  /*2760*/  IMAD.U32 R28, R3, 0x10000, RZ ;  /* 0x00010000031c7824 */ /* 0x000fc400078e00ff */
[----:B------:R-:W-:Y:S01]  /*2770*/  FADD R3, R30, R25 ;  /* 0x000000191e037221 */ /* 0x000fe20000000000 */
[----:B------:R-:W-:Y:S02]  /*2780*/  IMAD.U32 R39, R26, 0x10000, RZ ;  /* 0x000100001a277824 */ /* 0x000fe400078e00ff */
[----:B------:R-:W-:Y:S01]  /*2790*/  FADD R37, R29, R24 ;  /* 0x000000181d257221 */ /* 0x000fe20000000000 */
[----:B------:R-:W-:Y:S02]  /*27a0*/  IMAD.U32 R41, R27, 0x10000, RZ ;  /* 0x000100001b297824 */ /* 0x000fe400078e00ff */
[----:B------:R-:W2:Y:S01]  /*27b0*/  LDS.128 R24, [R43+0x2400] ;  /* 0x002400002b187984 */ /* 0x000ea20000000c00 */
[----:B------:R-:W-:Y:S02]  /*27c0*/  IMAD.U32 R30, R36, 0x10000, RZ ;  /* 0x00010000241e7824 */ /* 0x000fe400078e00ff */
[----:B------:R-:W-:Y:S01]  /*27d0*/  FADD R36, R31, R28 ;  /* 0x0000001c1f247221 */ /* 0x000fe20000000000 */
[----:B------:R-:W-:-:S02]  /*27e0*/  IMAD.U32 R40, R38, 0x10000, RZ ;  /* 0x0001000026287824 */ /* 0x000fc400078e00ff */
[----:B------:R-:W-:Y:S01]  /*27f0*/  FADD R38, R32, R39 ;  /* 0x0000002720267221 */ /* 0x000fe20000000000 */
[----:B------:R-:W-:Y:S01]  /*2800*/  FADD R39, R34, R41 ;  /* 0x0000002922277221 */ /* 0x000fe20000000000 */
[----:B------:R-:W-:Y:S01]  /*2810*/  FADD R41, R33, R30 ;  /* 0x0000001e21297221 */ /* 0x000fe20000000000 */
[C---:B---3--:R-:W-:Y:S01]  /*2820*/  PRMT R32, R16.reuse, 0x7632, R32 ;  /* 0x0000763210207816 */ /* 0x048fe20000000020 */
[----:B------:R-:W3:Y:S01]  /*2830*/  LDS.128 R28, [R43+0x2410] ;  /* 0x002410002b1c7984 */ /* 0x000ee20000000c00 */
[----:B------:R-:W-:Y:S01]  /*2840*/  IMAD.U32 R45, R16, 0x10000, RZ ;  /* 0x00010000102d7824 */ /* 0x000fe200078e00ff */
[C---:B------:R-:W-:Y:S01]  /*2850*/  PRMT R16, R17.reuse, 0x7632, R16 ;  /* 0x0000763211107816 */ /* 0x040fe20000000010 */
[----:B------:R-:W-:Y:S01]  /*2860*/  IMAD.U32 R47, R17, 0x10000, RZ ;  /* 0x00010000112f7824 */ /* 0x000fe200078e00ff */
[C---:B------:R-:W-:Y:S01]  /*2870*/  PRMT R17, R18.reuse, 0x7632, R17 ;  /* 0x0000763212117816 */ /* 0x040fe20000000011 */
[----:B------:R-:W-:Y:S01]  /*2880*/  IMAD.U32 R49, R18, 0x10000, RZ ;  /* 0x0001000012317824 */ /* 0x000fe200078e00ff */
[----:B------:R-:W-:Y:S01]  /*2890*/  PRMT R18, R19, 0x7632, R18 ;  /* 0x0000763213127816 */ /* 0x000fe20000000012 */
[----:B------:R-:W-:-:S02]  /*28a0*/  IMAD.U32 R16, R16, 0x10000, RZ ;  /* 0x0001000010107824 */ /* 0x000fc400078e00ff */
[----:B------:R-:W-:Y:S01]  /*28b0*/  FADD R40, R35, R40 ;  /* 0x0000002823287221 */ /* 0x000fe20000000000 */
[----:B------:R-:W-:Y:S02]  /*28c0*/  IMAD.U32 R42, R32, 0x10000, RZ ;  /* 0x00010000202a7824 */ /* 0x000fe400078e00ff */
[----:B------:R-:W-:Y:S01]  /*28d0*/  FADD R22, R22, R47 ;  /* 0x0000002f16167221 */ /* 0x000fe20000000000 */
[----:B------:R-:W-:Y:S02]  /*28e0*/  IMAD.U32 R51, R19, 0x10000, RZ ;  /* 0x0001000013337824 */ /* 0x000fe400078e00ff */
[----:B------:R-:W-:Y:S01]  /*28f0*/  FADD R23, R23, R16 ;  /* 0x0000001017177221 */ /* 0x000fe20000000000 */
[----:B------:R-:W-:Y:S01]  /*2900*/  IMAD.U32 R44, R17, 0x10000, RZ ;  /* 0x00010000112c7824 */ /* 0x000fe200078e00ff */
[----:B------:R-:W3:Y:S01]  /*2910*/  LDS.128 R32, [R43+0x3600] ;  /* 0x003600002b207984 */ /* 0x000ee20000000c00 */
[----:B------:R-:W-:Y:S02]  /*2920*/  IMAD.U32 R46, R18, 0x10000, RZ ;  /* 0x00010000122e7824 */ /* 0x000fe400078e00ff */
[----:B------:R-:W-:Y:S01]  /*2930*/  FADD R21, R21, R42 ;  /* 0x0000002a15157221 */ /* 0x000fe20000000000 */
[----:B-1----:R-:W-:Y:S01]  /*2940*/  FADD R42, R12, R49 ;  /* 0x000000310c2a7221 */ /* 0x002fe20000000000 */
[----:B------:R-:W1:Y:S01]  /*2950*/  LDS.128 R16, [R43+0x3610] ;  /* 0x003610002b107984 */ /* 0x000e620000000c00 */
[C---:B----4-:R-:W-:Y:S01]  /*2960*/  PRMT R12, R4.reuse, 0x7632, R12 ;  /* 0x00007632040c7816 */ /* 0x050fe2000000000c */
[----:B------:R-:W-:Y:S01]  /*2970*/  FADD R47, R13, R44 ;  /* 0x0000002c0d2f7221 */ /* 0x000fe20000000000 */
[----:B------:R-:W-:Y:S01]  /*2980*/  FADD R46, R15, R46 ;  /* 0x0000002e0f2e7221 */ /* 0x000fe20000000000 */
[----:B------:R-:W-:Y:S01]  /*2990*/  IMAD.U32 R13, R4, 0x10000, RZ ;  /* 0x00010000040d7824 */ /* 0x000fe200078e00ff */
[C---:B------:R-:W-:Y:S01]  /*29a0*/  PRMT R4, R5.reuse, 0x7632, R4 ;  /* 0x0000763205047816 */ /* 0x040fe20000000004 */
[----:B------:R-:W-:Y:S01]  /*29b0*/  IMAD.U32 R15, R5, 0x10000, RZ ;  /* 0x00010000050f7824 */ /* 0x000fe200078e00ff */
[----:B------:R-:W-:Y:S01]  /*29c0*/  PRMT R5, R6, 0x7632, R5 ;  /* 0x0000763206057816 */ /* 0x000fe20000000005 */
[----:B------:R-:W-:-:S02]  /*29d0*/  IMAD.U32 R12, R12, 0x10000, RZ ;  /* 0x000100000c0c7824 */ /* 0x000fc400078e00ff */
[----:B------:R-:W-:Y:S01]  /*29e0*/  FADD R20, R20, R45 ;  /* 0x0000002d14147221 */ /* 0x000fe20000000000 */
[----:B------:R-:W-:Y:S01]  /*29f0*/  IMAD.U32 R45, R6, 0x10000, RZ ;  /* 0x00010000062d7824 */ /* 0x000fe200078e00ff */
[----:B------:R-:W-:Y:S01]  /*2a00*/  PRMT R6, R7, 0x7632, R6 ;  /* 0x0000763207067816 */ /* 0x000fe20000000006 */
[----:B------:R-:W-:Y:S02]  /*2a10*/  IMAD.U32 R4, R4, 0x10000, RZ ;  /* 0x0001000004047824 */ /* 0x000fe400078e00ff */
[----:B------:R-:W-:Y:S01]  /*2a20*/  FADD R51, R14, R51 ;  /* 0x000000330e337221 */ /* 0x000fe20000000000 */
[----:B--2---:R-:W-:Y:S01]  /*2a30*/  FADD R25, R25, R12 ;  /* 0x0000000c19197221 */ /* 0x004fe20000000000 */
[----:B------:R-:W-:Y:S02]  /*2a40*/  IMAD.U32 R12, R5, 0x10000, RZ ;  /* 0x00010000050c7824 */ /* 0x000fe400078e00ff */
[----:B------:R-:W-:Y:S01]  /*2a50*/  FADD R24, R24, R13 ;  /* 0x0000000d18187221 */ /* 0x000fe20000000000 */
[----:B------:R-:W-:-:S02]  /*2a60*/  IMAD.U32 R6, R6, 0x10000, RZ ;  /* 0x0001000006067824 */ /* 0x000fc400078e00ff */
[--C-:B------:R-:W-:Y:S01]  /*2a70*/  FADD R27, R27, R4.reuse ;  /* 0x000000041b1b7221 */ /* 0x100fe20000000000 */
[----:B-----5:R-:W-:Y:S01]  /*2a80*/  PRMT R4, R8, 0x7632, R4 ;  /* 0x0000763208047816 */ /* 0x020fe20000000004 */
[----:B------:R-:W-:Y:S02]  /*2a90*/  IMAD.U32 R7, R7, 0x10000, RZ ;  /* 0x0001000007077824 */ /* 0x000fe400078e00ff */
[----:B------:R-:W-:Y:S01]  /*2aa0*/  FADD R26, R26, R15 ;  /* 0x0000000f1a1a7221 */ /* 0x000fe20000000000 */
[----:B---3--:R-:W-:Y:S01]  /*2ab0*/  FADD R29, R29, R12 ;  /* 0x0000000c1d1d7221 */ /* 0x008fe20000000000 */
[--C-:B------:R-:W-:Y:S01]  /*2ac0*/  FADD R31, R31, R6.reuse ;  /* 0x000000061f1f7221 */ /* 0x100fe20000000000 */
[----:B------:R-:W2:Y:S01]  /*2ad0*/  LDC.64 R12, c[0x0][0x228] ;  /* 0x00008a00ff0c7b82 */ /* 0x000ea20000000a00 */
[C---:B------:R-:W-:Y:S01]  /*2ae0*/  PRMT R6, R10.reuse, 0x7632, R6 ;  /* 0x000076320a067816 */ /* 0x040fe20000000006 */
[----:B------:R-:W-:Y:S01]  /*2af0*/  IMAD.U32 R15, R10, 0x10000, RZ ;  /* 0x000100000a0f7824 */ /* 0x000fe200078e00ff */
[----:B------:R-:W-:Y:S01]  /*2b00*/  PRMT R5, R9, 0x7632, R5 ;  /* 0x0000763209057816 */ /* 0x000fe20000000005 */
[----:B------:R-:W-:Y:S01]  /*2b10*/  FADD R30, R30, R7 ;  /* 0x000000071e1e7221 */ /* 0x000fe20000000000 */
[----:B------:R-:W-:Y:S01]  /*2b20*/  PRMT R14, R11, 0x7632, R14 ;  /* 0x000076320b0e7816 */ /* 0x000fe2000000000e */
[----:B------:R-:W-:-:S02]  /*2b30*/  IMAD.U32 R6, R6, 0x10000, RZ ;  /* 0x0001000006067824 */ /* 0x000fc400078e00ff */
[----:B------:R-:W-:Y:S01]  /*2b40*/  FADD R28, R28, R45 ;  /* 0x0000002d1c1c7221 */ /* 0x000fe20000000000 */
[----:B------:R-:W-:Y:S01]  /*2b50*/  IMAD.U32 R4, R4, 0x10000, RZ ;  /* 0x0001000004047824 */ /* 0x000fe200078e00ff */
[----:B------:R-:W-:Y:S01]  /*2b60*/  F2FP.BF16.F32.PACK_AB R10, R47, R42 ;  /* 0x0000002a2f0a723e */ /* 0x000fe200000010ff */
[----:B------:R-:W-:Y:S02]  /*2b70*/  IMAD.U32 R7, R8, 0x10000, RZ ;  /* 0x0001000008077824 */ /* 0x000fe400078e00ff */
[----:B------:R-:W-:Y:S02]  /*2b80*/  IMAD.U32 R11, R11, 0x10000, RZ ;  /* 0x000100000b0b7824 */ /* 0x000fe400078e00ff */
[----:B------:R-:W-:Y:S01]  /*2b90*/  FADD R33, R33, R4 ;  /* 0x0000000421217221 */ /* 0x000fe20000000000 */
[----:B------:R-:W-:Y:S02]  /*2ba0*/  IMAD.U32 R9, R9, 0x10000, RZ ;  /* 0x0001000009097824 */ /* 0x000fe400078e00ff */
[----:B------:R-:W-:Y:S01]  /*2bb0*/  FADD R32, R32, R7 ;  /* 0x0000000720207221 */ /* 0x000fe20000000000 */
[----:B------:R-:W-:-:S02]  /*2bc0*/  IMAD.U32 R8, R5, 0x10000, RZ ;  /* 0x0001000005087824 */ /* 0x000fc400078e00ff */
[----:B-1----:R-:W-:Y:S01]  /*2bd0*/  FADD R43, R16, R15 ;  /* 0x0000000f102b7221 */ /* 0x002fe20000000000 */
[----:B------:R-:W-:Y:S01]  /*2be0*/  FADD R44, R17, R6 ;  /* 0x00000006112c7221 */ /* 0x000fe20000000000 */
[----:B------:R-:W-:Y:S02]  /*2bf0*/  VIADD R15, R0, 0xc000 ;  /* 0x0000c000000f7836 */ /* 0x000fe40000000000 */
[----:B------:R-:W-:Y:S01]  /*2c00*/  FADD R45, R18, R11 ;  /* 0x0000000b122d7221 */ /* 0x000fe20000000000 */
[----:B------:R-:W-:Y:S01]  /*2c10*/  VIADD R17, R0, 0x18000 ;  /* 0x0001800000117836 */ /* 0x000fe20000000000 */
[----:B------:R-:W-:Y:S01]  /*2c20*/  F2FP.BF16.F32.PACK_AB R4, R37, R2 ;  /* 0x000000022504723e */ /* 0x000fe200000010ff */
[----:B------:R-:W-:Y:S01]  /*2c30*/  FADD R34, R34, R9 ;  /* 0x0000000922227221 */ /* 0x000fe20000000000 */
[----:B------:R-:W-:Y:S01]  /*2c40*/  F2FP.BF16.F32.PACK_AB R5, R36, R3 ;  /* 0x000000032405723e */ /* 0x000fe200000010ff */
[----:B------:R-:W-:Y:S01]  /*2c50*/  FADD R35, R35, R8 ;  /* 0x0000000823237221 */ /* 0x000fe20000000000 */
[----:B------:R-:W-:Y:S01]  /*2c60*/  F2FP.BF16.F32.PACK_AB R6, R41, R38 ;  /* 0x000000262906723e */ /* 0x000fe200000010ff */
[----:B------:R-:W-:Y:S01]  /*2c70*/  IMAD.U32 R18, R14, 0x10000, RZ ;  /* 0x000100000e127824 */ /* 0x000fe200078e00ff */
[----:B------:R-:W-:Y:S01]  /*2c80*/  F2FP.BF16.F32.PACK_AB R7, R40, R39 ;  /* 0x000000272807723e */ /* 0x000fe200000010ff */
[----:B--2---:R-:W-:Y:S01]  /*2c90*/  IMAD.WIDE R2, R0, 0x2, R12 ;  /* 0x0000000200027825 */ /* 0x004fe200078e020c */
[----:B------:R-:W-:-:S03]  /*2ca0*/  F2FP.BF16.F32.PACK_AB R8, R21, R20 ;  /* 0x000000141508723e */ /* 0x000fc600000010ff */
[----:B------:R-:W-:Y:S01]  /*2cb0*/  FADD R18, R19, R18 ;  /* 0x0000001213127221 */ /* 0x000fe20000000000 */
[----:B------:R-:W-:Y:S01]  /*2cc0*/  F2FP.BF16.F32.PACK_AB R9, R23, R22 ;  /* 0x000000161709723e */ /* 0x000fe200000010ff */
[--C-:B------:R-:W-:Y:S01]  /*2cd0*/  IMAD.WIDE R14, R15, 0x2, R12.reuse ;  /* 0x000000020f0e7825 */ /* 0x100fe200078e020c */
[----:B------:R-:W-:Y:S01]  /*2ce0*/  F2FP.BF16.F32.PACK_AB R11, R46, R51 ;  /* 0x000000332e0b723e */ /* 0x000fe200000010ff */
[----:B------:R1:W-:Y:S01]  /*2cf0*/  @P1 STG.E.128 desc[UR14][R2.64], R4 ;  /* 0x0000000402001986 */ /* 0x0003e2000c101d0e */
[----:B------:R-:W-:Y:S01]  /*2d00*/  F2FP.BF16.F32.PACK_AB R20, R25, R24 ;  /* 0x000000181914723e */ /* 0x000fe200000010ff */
[----:B------:R-:W-:Y:S01]  /*2d10*/  IMAD.WIDE R16, R17, 0x2, R12 ;  /* 0x0000000211107825 */ /* 0x000fe200078e020c */
[----:B------:R-:W-:Y:S01]  /*2d20*/  F2FP.BF16.F32.PACK_AB R21, R27, R26 ;  /* 0x0000001a1b15723e */ /* 0x000fe200000010ff */
[----:B------:R1:W-:Y:S01]  /*2d30*/  @P2 STG.E.128 desc[UR14][R14.64], R8 ;  /* 0x000000080e002986 */ /* 0x0003e2000c101d0e */
[----:B------:R-:W-:Y:S01]  /*2d40*/  F2FP.BF16.F32.PACK_AB R22, R29, R28 ;  /* 0x0000001c1d16723e */ /* 0x000fe200000010ff */
[----:B------:R-:W-:Y:S01]  /*2d50*/  VIADD R25, R0, 0x24000 ;  /* 0x0002400000197836 */ /* 0x000fe20000000000 */
[----:B------:R-:W-:-:S02]  /*2d60*/  F2FP.BF16.F32.PACK_AB R23, R31, R30 ;  /* 0x0000001e1f17723e */ /* 0x000fc400000010ff */
[----:B------:R-:W-:Y:S01]  /*2d70*/  F2FP.BF16.F32.PACK_AB R32, R33, R32 ;  /* 0x000000202120723e */ /* 0x000fe200000010ff */
[----:B------:R-:W-:Y:S01]  /*2d80*/  IMAD.WIDE R12, R25, 0x2, R12 ;  /* 0x00000002190c7825 */ /* 0x000fe200078e020c */
[----:B------:R-:W-:Y:S01]  /*2d90*/  F2FP.BF16.F32.PACK_AB R33, R35, R34 ;  /* 0x000000222321723e */ /* 0x000fe200000010ff */
[----:B------:R1:W-:Y:S01]  /*2da0*/  @P3 STG.E.128 desc[UR14][R16.64], R20 ;  /* 0x0000001410003986 */ /* 0x0003e2000c101d0e */
[----:B------:R-:W-:Y:S02]  /*2db0*/  F2FP.BF16.F32.PACK_AB R34, R44, R43 ;  /* 0x0000002b2c22723e */ /* 0x000fe400000010ff */
[----:B------:R-:W-:Y:S01]  /*2dc0*/  F2FP.BF16.F32.PACK_AB R35, R18, R45 ;  /* 0x0000002d1223723e */ /* 0x000fe200000010ff */
[----:B------:R-:W-:Y:S06]  /*2dd0*/  @!P0 EXIT ;  /* 0x000000000000894d */ /* 0x000fec0003800000 */
[----:B------:R-:W-:Y:S01]  /*2de0*/  STG.E.128 desc[UR14][R12.64], R32 ;  /* 0x000000200c007986 */ /* 0x000fe2000c101d0e */
[----:B------:R-:W-:Y:S05]  /*2df0*/  EXIT ;  /* 0x000000000000794d */ /* 0x000fea0003800000 */
.L_x_1:
[----:B------:R-:W-:-:S00]  /*2e00*/  BRA `(.L_x_1) ;  /* 0xfffffffc00fc7947 */ /* 0x000fc0000383ffff */
[----:B------:R-:W-:-:S00]  /*2e10*/  NOP ;  /* 0x0000000000007918 */ /* 0x000fc00000000000 */
        /* <DEDUP_REMOVED lines=14> */
.L_x_2:


//--------------------- .nv.shared.triton_mm      --------------------------
	.section	.nv.shared.triton_mm,"aw",@nobits
	.sectionflags	@""
	.align	16
	.zero		1024


//--------------------- .nv.constant0.triton_mm   --------------------------
	.section	.nv.constant0.triton_mm,"a",@progbits
	.sectionflags	@""
	.align	4
.nv.constant0.triton_mm:
	.zero		568
